//
// Generated by NVIDIA NVVM Compiler
//
// Compiler Build ID: CL-36424714
// Cuda compilation tools, release 13.0, V13.0.88
// Based on NVVM 20.0.0
//

.version 9.0
.target sm_100
.address_size 64

	// .globl	_Z5RoRunP8location
.func  (.param .align 16 .b8 func_retval0[16]) __internal_trig_reduction_slowpathd
(
	.param .b64 __internal_trig_reduction_slowpathd_param_0
)
;
.global .align 8 .b8 __cudart_i2opi_d[144] = {8, 93, 141, 31, 177, 95, 251, 107, 234, 146, 82, 138, 247, 57, 7, 61, 123, 241, 229, 235, 199, 186, 39, 117, 45, 234, 95, 158, 102, 63, 70, 79, 183, 9, 203, 39, 207, 126, 54, 109, 31, 109, 10, 90, 139, 17, 47, 239, 15, 152, 5, 222, 255, 151, 248, 31, 59, 40, 249, 189, 139, 95, 132, 156, 244, 57, 83, 131, 57, 214, 145, 57, 65, 126, 95, 180, 38, 112, 156, 233, 132, 68, 187, 46, 245, 53, 130, 232, 62, 167, 41, 177, 28, 235, 29, 254, 28, 146, 209, 9, 234, 46, 73, 6, 224, 210, 77, 66, 58, 110, 36, 183, 97, 197, 187, 222, 171, 99, 81, 254, 65, 144, 67, 60, 153, 149, 98, 219, 192, 221, 52, 245, 209, 87, 39, 252, 41, 21, 68, 78, 110, 131, 249, 162};
.global .align 16 .b8 __cudart_sin_cos_coeffs[128] = {70, 210, 176, 44, 241, 229, 90, 190, 146, 227, 172, 105, 227, 29, 199, 62, 161, 98, 219, 25, 160, 1, 42, 191, 24, 8, 17, 17, 17, 17, 129, 63, 84, 85, 85, 85, 85, 85, 197, 191, 0, 0, 0, 0, 0, 0, 0, 0, 0, 0, 0, 0, 0, 0, 0, 0, 100, 129, 253, 32, 131, 255, 168, 189, 40, 133, 239, 193, 167, 238, 33, 62, 217, 230, 6, 142, 79, 126, 146, 190, 233, 188, 221, 25, 160, 1, 250, 62, 71, 93, 193, 22, 108, 193, 86, 191, 81, 85, 85, 85, 85, 85, 165, 63, 0, 0, 0, 0, 0, 0, 224, 191, 0, 0, 0, 0, 0, 0, 240, 63};

.visible .entry _Z5RoRunP8location(
	.param .u64 .ptr .align 1 _Z5RoRunP8location_param_0
)
{
	.reg .pred 	%p<10>;
	.reg .b32 	%r<28>;
	.reg .b64 	%rd<17>;
	.reg .b64 	%fd<77>;

	ld.param.u64 	%rd4, [_Z5RoRunP8location_param_0];
	cvta.to.global.u64 	%rd5, %rd4;
	mov.u32 	%r12, %tid.x;
	add.s32 	%r13, %r12, -50;
	cvt.rn.f64.s32 	%fd13, %r13;
	mul.f64 	%fd14, %fd13, 0d3F36E05A68EF3C40;
	mul.f64 	%fd1, %fd14, 0d3FB999999999999A;
	mul.wide.u32 	%rd6, %r12, 2400000;
	add.s64 	%rd7, %rd6, %rd5;
	add.s64 	%rd16, %rd7, 800008;
	mov.b32 	%r24, 0;
	mov.u64 	%rd10, __cudart_sin_cos_coeffs;
$L__BB0_1:
	ld.global.f64 	%fd15, [%rd16+799992];
	add.f64 	%fd2, %fd1, %fd15;
	st.global.f64 	[%rd16+800000], %fd2;
	abs.f64 	%fd3, %fd2;
	setp.neu.f64 	%p1, %fd3, 0d7FF0000000000000;
	@%p1 bra 	$L__BB0_3;
	mov.f64 	%fd21, 0d0000000000000000;
	mul.rn.f64 	%fd75, %fd2, %fd21;
	mov.b32 	%r26, 1;
	bra.uni 	$L__BB0_6;
$L__BB0_3:
	mul.f64 	%fd16, %fd2, 0d3FE45F306DC9C883;
	cvt.rni.s32.f64 	%r25, %fd16;
	cvt.rn.f64.s32 	%fd17, %r25;
	fma.rn.f64 	%fd18, %fd17, 0dBFF921FB54442D18, %fd2;
	fma.rn.f64 	%fd19, %fd17, 0dBC91A62633145C00, %fd18;
	fma.rn.f64 	%fd75, %fd17, 0dB97B839A252049C0, %fd19;
	setp.ltu.f64 	%p2, %fd3, 0d41E0000000000000;
	@%p2 bra 	$L__BB0_5;
	{ // callseq 0, 0
	.param .b64 param0;
	st.param.f64 	[param0], %fd2;
	.param .align 16 .b8 retval0[16];
	call.uni (retval0), 
	__internal_trig_reduction_slowpathd, 
	(
	param0
	);
	ld.param.f64 	%fd75, [retval0];
	ld.param.b32 	%r25, [retval0+8];
	} // callseq 0
$L__BB0_5:
	add.s32 	%r26, %r25, 1;
$L__BB0_6:
	setp.neu.f64 	%p3, %fd3, 0d7FF0000000000000;
	shl.b32 	%r16, %r26, 6;
	cvt.u64.u32 	%rd8, %r16;
	and.b64  	%rd9, %rd8, 64;
	add.s64 	%rd11, %rd10, %rd9;
	mul.rn.f64 	%fd22, %fd75, %fd75;
	and.b32  	%r17, %r26, 1;
	setp.eq.b32 	%p4, %r17, 1;
	selp.f64 	%fd23, 0dBDA8FF8320FD8164, 0d3DE5DB65F9785EBA, %p4;
	ld.global.nc.v2.f64 	{%fd24, %fd25}, [%rd11];
	fma.rn.f64 	%fd26, %fd23, %fd22, %fd24;
	fma.rn.f64 	%fd27, %fd26, %fd22, %fd25;
	ld.global.nc.v2.f64 	{%fd28, %fd29}, [%rd11+16];
	fma.rn.f64 	%fd30, %fd27, %fd22, %fd28;
	fma.rn.f64 	%fd31, %fd30, %fd22, %fd29;
	ld.global.nc.v2.f64 	{%fd32, %fd33}, [%rd11+32];
	fma.rn.f64 	%fd34, %fd31, %fd22, %fd32;
	fma.rn.f64 	%fd35, %fd34, %fd22, %fd33;
	fma.rn.f64 	%fd36, %fd35, %fd75, %fd75;
	fma.rn.f64 	%fd37, %fd35, %fd22, 0d3FF0000000000000;
	selp.f64 	%fd38, %fd37, %fd36, %p4;
	and.b32  	%r18, %r26, 2;
	setp.eq.s32 	%p5, %r18, 0;
	mov.f64 	%fd39, 0d0000000000000000;
	sub.f64 	%fd40, %fd39, %fd38;
	selp.f64 	%fd41, %fd38, %fd40, %p5;
	add.f64 	%fd42, %fd41, %fd41;
	ld.global.f64 	%fd43, [%rd16+-800008];
	fma.rn.f64 	%fd44, %fd42, 0d3FB999999999999A, %fd43;
	st.global.f64 	[%rd16+-800000], %fd44;
	@%p3 bra 	$L__BB0_8;
	mov.f64 	%fd50, 0d0000000000000000;
	mul.rn.f64 	%fd76, %fd2, %fd50;
	mov.b32 	%r27, 0;
	bra.uni 	$L__BB0_10;
$L__BB0_8:
	mul.f64 	%fd45, %fd2, 0d3FE45F306DC9C883;
	cvt.rni.s32.f64 	%r27, %fd45;
	cvt.rn.f64.s32 	%fd46, %r27;
	fma.rn.f64 	%fd47, %fd46, 0dBFF921FB54442D18, %fd2;
	fma.rn.f64 	%fd48, %fd46, 0dBC91A62633145C00, %fd47;
	fma.rn.f64 	%fd76, %fd46, 0dB97B839A252049C0, %fd48;
	setp.ltu.f64 	%p6, %fd3, 0d41E0000000000000;
	@%p6 bra 	$L__BB0_10;
	{ // callseq 1, 0
	.param .b64 param0;
	st.param.f64 	[param0], %fd2;
	.param .align 16 .b8 retval0[16];
	call.uni (retval0), 
	__internal_trig_reduction_slowpathd, 
	(
	param0
	);
	ld.param.f64 	%fd76, [retval0];
	ld.param.b32 	%r27, [retval0+8];
	} // callseq 1
$L__BB0_10:
	shl.b32 	%r21, %r27, 6;
	cvt.u64.u32 	%rd12, %r21;
	and.b64  	%rd13, %rd12, 64;
	add.s64 	%rd15, %rd10, %rd13;
	mul.rn.f64 	%fd51, %fd76, %fd76;
	and.b32  	%r22, %r27, 1;
	setp.eq.b32 	%p7, %r22, 1;
	selp.f64 	%fd52, 0dBDA8FF8320FD8164, 0d3DE5DB65F9785EBA, %p7;
	ld.global.nc.v2.f64 	{%fd53, %fd54}, [%rd15];
	fma.rn.f64 	%fd55, %fd52, %fd51, %fd53;
	fma.rn.f64 	%fd56, %fd55, %fd51, %fd54;
	ld.global.nc.v2.f64 	{%fd57, %fd58}, [%rd15+16];
	fma.rn.f64 	%fd59, %fd56, %fd51, %fd57;
	fma.rn.f64 	%fd60, %fd59, %fd51, %fd58;
	ld.global.nc.v2.f64 	{%fd61, %fd62}, [%rd15+32];
	fma.rn.f64 	%fd63, %fd60, %fd51, %fd61;
	fma.rn.f64 	%fd64, %fd63, %fd51, %fd62;
	fma.rn.f64 	%fd65, %fd64, %fd76, %fd76;
	fma.rn.f64 	%fd66, %fd64, %fd51, 0d3FF0000000000000;
	selp.f64 	%fd67, %fd66, %fd65, %p7;
	and.b32  	%r23, %r27, 2;
	setp.eq.s32 	%p8, %r23, 0;
	mov.f64 	%fd68, 0d0000000000000000;
	sub.f64 	%fd69, %fd68, %fd67;
	selp.f64 	%fd70, %fd67, %fd69, %p8;
	add.f64 	%fd71, %fd70, %fd70;
	ld.global.f64 	%fd72, [%rd16+-8];
	fma.rn.f64 	%fd73, %fd71, 0d3FB999999999999A, %fd72;
	st.global.f64 	[%rd16], %fd73;
	add.s32 	%r24, %r24, 1;
	add.s64 	%rd16, %rd16, 8;
	setp.ne.s32 	%p9, %r24, 499;
	@%p9 bra 	$L__BB0_1;
	ret;

}
	// .globl	_Z7RoCheckP8locationPi
.visible .entry _Z7RoCheckP8locationPi(
	.param .u64 .ptr .align 1 _Z7RoCheckP8locationPi_param_0,
	.param .u64 .ptr .align 1 _Z7RoCheckP8locationPi_param_1
)
{
	.reg .pred 	%p<26>;
	.reg .b32 	%r<11>;
	.reg .b64 	%rd<11>;
	.reg .b64 	%fd<9>;

	ld.param.u64 	%rd4, [_Z7RoCheckP8locationPi_param_0];
	ld.param.u64 	%rd3, [_Z7RoCheckP8locationPi_param_1];
	cvta.to.global.u64 	%rd5, %rd4;
	mov.u32 	%r1, %tid.x;
	mul.wide.u32 	%rd6, %r1, 2400000;
	add.s64 	%rd1, %rd5, %rd6;
	mov.b32 	%r9, 0;
$L__BB1_1:
	mul.wide.u32 	%rd7, %r9, 8;
	add.s64 	%rd2, %rd1, %rd7;
	ld.global.f64 	%fd1, [%rd2];
	setp.ltu.f64 	%p1, %fd1, 0d4056800000000000;
	setp.gtu.f64 	%p2, %fd1, 0d405B800000000000;
	or.pred  	%p3, %p1, %p2;
	@%p3 bra 	$L__BB1_4;
	ld.global.f64 	%fd2, [%rd2+800000];
	setp.ltu.f64 	%p4, %fd2, 0d4051800000000000;
	setp.gtu.f64 	%p5, %fd2, 0d4056800000000000;
	or.pred  	%p6, %p4, %p5;
	mov.u32 	%r10, %r9;
	@%p6 bra 	$L__BB1_4;
$L__BB1_3:
	cvta.to.global.u64 	%rd8, %rd3;
	mul.wide.u32 	%rd9, %r1, 4;
	add.s64 	%rd10, %rd8, %rd9;
	st.global.u32 	[%rd10], %r10;
	bra.uni 	$L__BB1_11;
$L__BB1_4:
	ld.global.f64 	%fd3, [%rd2+8];
	setp.ltu.f64 	%p7, %fd3, 0d4056800000000000;
	setp.gtu.f64 	%p8, %fd3, 0d405B800000000000;
	or.pred  	%p9, %p7, %p8;
	@%p9 bra 	$L__BB1_6;
	add.s32 	%r10, %r9, 1;
	ld.global.f64 	%fd4, [%rd2+800008];
	setp.ge.f64 	%p10, %fd4, 0d4051800000000000;
	setp.le.f64 	%p11, %fd4, 0d4056800000000000;
	and.pred  	%p12, %p10, %p11;
	@%p12 bra 	$L__BB1_3;
$L__BB1_6:
	ld.global.f64 	%fd5, [%rd2+16];
	setp.ltu.f64 	%p13, %fd5, 0d4056800000000000;
	setp.gtu.f64 	%p14, %fd5, 0d405B800000000000;
	or.pred  	%p15, %p13, %p14;
	@%p15 bra 	$L__BB1_8;
	add.s32 	%r10, %r9, 2;
	ld.global.f64 	%fd6, [%rd2+800016];
	setp.ge.f64 	%p16, %fd6, 0d4051800000000000;
	setp.le.f64 	%p17, %fd6, 0d4056800000000000;
	and.pred  	%p18, %p16, %p17;
	@%p18 bra 	$L__BB1_3;
$L__BB1_8:
	ld.global.f64 	%fd7, [%rd2+24];
	setp.ltu.f64 	%p19, %fd7, 0d4056800000000000;
	setp.gtu.f64 	%p20, %fd7, 0d405B800000000000;
	or.pred  	%p21, %p19, %p20;
	@%p21 bra 	$L__BB1_10;
	add.s32 	%r10, %r9, 3;
	ld.global.f64 	%fd8, [%rd2+800024];
	setp.ge.f64 	%p22, %fd8, 0d4051800000000000;
	setp.le.f64 	%p23, %fd8, 0d4056800000000000;
	and.pred  	%p24, %p22, %p23;
	@%p24 bra 	$L__BB1_3;
$L__BB1_10:
	add.s32 	%r9, %r9, 4;
	setp.ne.s32 	%p25, %r9, 500;
	@%p25 bra 	$L__BB1_1;
$L__BB1_11:
	ret;

}
.func  (.param .align 16 .b8 func_retval0[16]) __internal_trig_reduction_slowpathd(
	.param .b64 __internal_trig_reduction_slowpathd_param_0
)
{
	.local .align 8 .b8 	__local_depot2[40];
	.reg .b64 	%SP;
	.reg .b64 	%SPL;
	.reg .pred 	%p<10>;
	.reg .b32 	%r<47>;
	.reg .b64 	%rd<74>;
	.reg .b64 	%fd<5>;

	mov.u64 	%SPL, __local_depot2;
	ld.param.f64 	%fd4, [__internal_trig_reduction_slowpathd_param_0];
	add.u64 	%rd1, %SPL, 0;
	{
	.reg .b32 %temp; 
	mov.b64 	{%temp, %r1}, %fd4;
	}
	shr.u32 	%r2, %r1, 20;
	and.b32  	%r3, %r2, 2047;
	setp.eq.s32 	%p1, %r3, 2047;
	mov.b32 	%r46, 0;
	@%p1 bra 	$L__BB2_9;
	add.s32 	%r20, %r3, -1024;
	mov.b64 	%rd20, %fd4;
	shl.b64 	%rd2, %rd20, 11;
	shr.u32 	%r4, %r20, 6;
	sub.s32 	%r45, 15, %r4;
	sub.s32 	%r21, 19, %r4;
	setp.lt.u32 	%p2, %r20, 128;
	selp.b32 	%r6, 18, %r21, %p2;
	setp.ge.s32 	%p3, %r45, %r6;
	mov.b64 	%rd70, 0;
	@%p3 bra 	$L__BB2_4;
	add.s32 	%r23, %r6, %r4;
	neg.s32 	%r43, %r23;
	or.b64  	%rd3, %rd2, -9223372036854775808;
	mov.b64 	%rd70, 0;
	mov.b32 	%r42, 0;
	mov.u64 	%rd25, __cudart_i2opi_d;
	mov.u32 	%r44, %r45;
$L__BB2_3:
	.pragma "nounroll";
	mul.wide.s32 	%rd22, %r42, 8;
	add.s64 	%rd23, %rd1, %rd22;
	mul.wide.s32 	%rd24, %r44, 8;
	add.s64 	%rd26, %rd25, %rd24;
	ld.global.nc.u64 	%rd27, [%rd26];
	{
	.reg .u32 %r0, %r1, %r2, %r3, %alo, %ahi, %blo, %bhi, %clo, %chi;
	mov.b64 	{%alo,%ahi}, %rd27;
	mov.b64 	{%blo,%bhi}, %rd3;
	mov.b64 	{%clo,%chi}, %rd70;
	mad.lo.cc.u32 	%r0, %alo, %blo, %clo;
	madc.hi.cc.u32 	%r1, %alo, %blo, %chi;
	madc.hi.u32 	%r2, %alo, %bhi, 0;
	mad.lo.cc.u32 	%r1, %alo, %bhi, %r1;
	madc.hi.cc.u32 	%r2, %ahi, %blo, %r2;
	madc.hi.u32 	%r3, %ahi, %bhi, 0;
	mad.lo.cc.u32 	%r1, %ahi, %blo, %r1;
	madc.lo.cc.u32 	%r2, %ahi, %bhi, %r2;
	addc.u32 	%r3, %r3, 0;
	mov.b64 	%rd28, {%r0,%r1};
	mov.b64 	%rd70, {%r2,%r3};
	}
	st.local.u64 	[%rd23], %rd28;
	add.s32 	%r44, %r44, 1;
	add.s32 	%r43, %r43, 1;
	add.s32 	%r42, %r42, 1;
	setp.ne.s32 	%p4, %r43, -15;
	mov.u32 	%r45, %r6;
	@%p4 bra 	$L__BB2_3;
$L__BB2_4:
	cvt.s64.s32 	%rd29, %r45;
	cvt.u64.u32 	%rd30, %r4;
	add.s64 	%rd31, %rd30, %rd29;
	shl.b64 	%rd32, %rd31, 3;
	add.s64 	%rd33, %rd1, %rd32;
	st.local.u64 	[%rd33+-120], %rd70;
	and.b32  	%r15, %r2, 63;
	ld.local.u64 	%rd72, [%rd1+16];
	ld.local.u64 	%rd71, [%rd1+24];
	setp.eq.s32 	%p5, %r15, 0;
	@%p5 bra 	$L__BB2_6;
	shl.b64 	%rd34, %rd71, %r15;
	shr.u64 	%rd35, %rd72, 1;
	xor.b32  	%r24, %r15, 63;
	shr.u64 	%rd36, %rd35, %r24;
	or.b64  	%rd71, %rd34, %rd36;
	ld.local.u64 	%rd37, [%rd1+8];
	shl.b64 	%rd38, %rd72, %r15;
	shr.u64 	%rd39, %rd37, 1;
	shr.u64 	%rd40, %rd39, %r24;
	or.b64  	%rd72, %rd38, %rd40;
$L__BB2_6:
	and.b32  	%r25, %r1, -2147483648;
	shr.u64 	%rd41, %rd71, 62;
	cvt.u32.u64 	%r26, %rd41;
	mov.b64 	{%r27, %r28}, %rd71;
	mov.b64 	{%r29, %r30}, %rd72;
	shf.l.wrap.b32 	%r31, %r30, %r27, 2;
	shf.l.wrap.b32 	%r32, %r27, %r28, 2;
	mov.b64 	%rd42, {%r31, %r32};
	shl.b64 	%rd43, %rd72, 2;
	shr.u64 	%rd44, %rd42, 63;
	cvt.u32.u64 	%r33, %rd44;
	add.s32 	%r34, %r33, %r26;
	setp.eq.s32 	%p6, %r25, 0;
	neg.s32 	%r35, %r34;
	selp.b32 	%r46, %r34, %r35, %p6;
	setp.gt.s64 	%p7, %rd42, -1;
	mov.b64 	%rd45, 0;
	{
	.reg .u32 %r0, %r1, %r2, %r3, %a0, %a1, %a2, %a3, %b0, %b1, %b2, %b3;
	mov.b64 	{%a0,%a1}, %rd45;
	mov.b64 	{%a2,%a3}, %rd45;
	mov.b64 	{%b0,%b1}, %rd43;
	mov.b64 	{%b2,%b3}, %rd42;
	sub.cc.u32 	%r0, %a0, %b0;
	subc.cc.u32 	%r1, %a1, %b1;
	subc.cc.u32 	%r2, %a2, %b2;
	subc.u32 	%r3, %a3, %b3;
	mov.b64 	%rd46, {%r0,%r1};
	mov.b64 	%rd47, {%r2,%r3};
	}
	xor.b32  	%r36, %r25, -2147483648;
	selp.b64 	%rd73, %rd42, %rd47, %p7;
	selp.b64 	%rd14, %rd43, %rd46, %p7;
	selp.b32 	%r17, %r25, %r36, %p7;
	clz.b64 	%r37, %rd73;
	cvt.u64.u32 	%rd15, %r37;
	setp.eq.s32 	%p8, %r37, 0;
	@%p8 bra 	$L__BB2_8;
	cvt.u32.u64 	%r38, %rd15;
	and.b32  	%r39, %r38, 63;
	shl.b64 	%rd48, %rd73, %r39;
	shr.u64 	%rd49, %rd14, 1;
	not.b32 	%r40, %r38;
	and.b32  	%r41, %r40, 63;
	shr.u64 	%rd50, %rd49, %r41;
	or.b64  	%rd73, %rd48, %rd50;
$L__BB2_8:
	mov.b64 	%rd51, -3958705157555305931;
	{
	.reg .u32 %r0, %r1, %r2, %r3, %alo, %ahi, %blo, %bhi;
	mov.b64 	{%alo,%ahi}, %rd73;
	mov.b64 	{%blo,%bhi}, %rd51;
	mul.lo.u32 	%r0, %alo, %blo;
	mul.hi.u32 	%r1, %alo, %blo;
	mad.lo.cc.u32 	%r1, %alo, %bhi, %r1;
	madc.hi.u32 	%r2, %alo, %bhi, 0;
	mad.lo.cc.u32 	%r1, %ahi, %blo, %r1;
	madc.hi.cc.u32 	%r2, %ahi, %blo, %r2;
	madc.hi.u32 	%r3, %ahi, %bhi, 0;
	mad.lo.cc.u32 	%r2, %ahi, %bhi, %r2;
	addc.u32 	%r3, %r3, 0;
	mov.b64 	%rd52, {%r0,%r1};
	mov.b64 	%rd53, {%r2,%r3};
	}
	setp.gt.s64 	%p9, %rd53, 0;
	{
	.reg .u32 %r0, %r1, %r2, %r3, %a0, %a1, %a2, %a3, %b0, %b1, %b2, %b3;
	mov.b64 	{%a0,%a1}, %rd52;
	mov.b64 	{%a2,%a3}, %rd53;
	mov.b64 	{%b0,%b1}, %rd52;
	mov.b64 	{%b2,%b3}, %rd53;
	add.cc.u32 	%r0, %a0, %b0;
	addc.cc.u32 	%r1, %a1, %b1;
	addc.cc.u32 	%r2, %a2, %b2;
	addc.u32 	%r3, %a3, %b3;
	mov.b64 	%rd54, {%r0,%r1};
	mov.b64 	%rd55, {%r2,%r3};
	}
	selp.b64 	%rd56, %rd55, %rd53, %p9;
	selp.s64 	%rd57, -1, 0, %p9;
	sub.s64 	%rd58, %rd57, %rd15;
	cvt.u64.u32 	%rd59, %r17;
	shl.b64 	%rd60, %rd59, 32;
	add.s64 	%rd61, %rd56, 1;
	shr.u64 	%rd62, %rd61, 10;
	add.s64 	%rd63, %rd62, 1;
	shr.u64 	%rd64, %rd63, 1;
	shl.b64 	%rd65, %rd58, 52;
	add.s64 	%rd66, %rd65, %rd64;
	add.s64 	%rd67, %rd66, 4602678819172646912;
	or.b64  	%rd68, %rd67, %rd60;
	mov.b64 	%fd4, %rd68;
$L__BB2_9:
	st.param.f64 	[func_retval0], %fd4;
	st.param.b32 	[func_retval0+8], %r46;
	ret;

}


// ===== COMPILED SASS (sm_100) =====

	.target	sm_100

	.elftype	@"ET_EXEC"


//--------------------- .note.nv.tkinfo           --------------------------
	.section	.note.nv.tkinfo,"",@"SHT_NOTE"
	.sectionflags	@"SHF_NOTE_NV_TKINFO"
	.tkinfo
        /*0018*/ 	.word	0x00000002
        /*0030*/ 	.string	""
        /*0030*/ 	.string	"ptxas"
        /*0030*/ 	.string	"Cuda compilation tools, release 13.0, V13.0.88"
        /*0030*/ 	.string	"Build cuda_13.0.r13.0/compiler.36424714_0"
        /*0030*/ 	.string	"-arch sm_100 -m 64 "



//--------------------- .note.nv.cuinfo           --------------------------
	.section	.note.nv.cuinfo,"",@"SHT_NOTE"
	.sectionflags	@"SHF_NOTE_NV_CUINFO"
        /*0018*/ 	.short	0x0002
        /*001a*/ 	.short	0x0064
        /*001c*/ 	.short	0x0082
	.zero		2


//--------------------- .nv.info                  --------------------------
	.section	.nv.info,"",@"SHT_CUDA_INFO"
	.align	4


	//----- nvinfo : EIATTR_REGCOUNT
	.align		4
        /*0000*/ 	.byte	0x04, 0x2f
        /*0002*/ 	.short	(.L_3 - .L_2)
	.align		4
.L_2:
        /*0004*/ 	.word	index@(_Z5RoRunP8location)
        /*0008*/ 	.word	0x00000020


	//----- nvinfo : EIATTR_FRAME_SIZE
	.align		4
.L_3:
        /*000c*/ 	.byte	0x04, 0x11
        /*000e*/ 	.short	(.L_5 - .L_4)
	.align		4
.L_4:
        /*0010*/ 	.word	index@($_Z5RoRunP8location$__internal_trig_reduction_slowpathd)
        /*0014*/ 	.word	0x00000028


	//----- nvinfo : EIATTR_FRAME_SIZE
	.align		4
.L_5:
        /*0018*/ 	.byte	0x04, 0x11
        /*001a*/ 	.short	(.L_7 - .L_6)
	.align		4
.L_6:
        /*001c*/ 	.word	index@(_Z5RoRunP8location)
        /*0020*/ 	.word	0x00000028


	//----- nvinfo : EIATTR_REGCOUNT
	.align		4
.L_7:
        /*0024*/ 	.byte	0x04, 0x2f
        /*0026*/ 	.short	(.L_9 - .L_8)
	.align		4
.L_8:
        /*0028*/ 	.word	index@(_Z7RoCheckP8locationPi)
        /*002c*/ 	.word	0x0000000e


	//----- nvinfo : EIATTR_FRAME_SIZE
	.align		4
.L_9:
        /*0030*/ 	.byte	0x04, 0x11
        /*0032*/ 	.short	(.L_11 - .L_10)
	.align		4
.L_10:
        /*0034*/ 	.word	index@(_Z7RoCheckP8locationPi)
        /*0038*/ 	.word	0x00000000


	//----- nvinfo : EIATTR_MIN_STACK_SIZE
	.align		4
.L_11:
        /*003c*/ 	.byte	0x04, 0x12
        /*003e*/ 	.short	(.L_13 - .L_12)
	.align		4
.L_12:
        /*0040*/ 	.word	index@(_Z7RoCheckP8locationPi)
        /*0044*/ 	.word	0x00000000


	//----- nvinfo : EIATTR_MIN_STACK_SIZE
	.align		4
.L_13:
        /*0048*/ 	.byte	0x04, 0x12
        /*004a*/ 	.short	(.L_15 - .L_14)
	.align		4
.L_14:
        /*004c*/ 	.word	index@(_Z5RoRunP8location)
        /*0050*/ 	.word	0x00000028
.L_15:


//--------------------- .nv.compat                --------------------------
	.section	.nv.compat,"",@"SHT_CUDA_COMPAT_INFO"
	.align	4
        /*0000*/ 	.byte	0x02, 0x09, 0x00, 0x00, 0x02, 0x02, 0x01, 0x00, 0x02, 0x05, 0x05, 0x00, 0x03, 0x07, 0x01, 0x01
        /*0010*/ 	.byte	0x02, 0x03, 0x00, 0x00, 0x02, 0x06, 0x01, 0x00, 0x04, 0x0b, 0x08, 0x00, 0x01, 0x00, 0x00, 0x00
        /*0020*/ 	.byte	0x00, 0x00, 0x00, 0x00


//--------------------- .nv.info._Z7RoCheckP8locationPi --------------------------
	.section	.nv.info._Z7RoCheckP8locationPi,"",@"SHT_CUDA_INFO"
	.sectionflags	@""
	.align	4


	//----- nvinfo : EIATTR_CUDA_API_VERSION
	.align		4
        /*0000*/ 	.byte	0x04, 0x37
        /*0002*/ 	.short	(.L_17 - .L_16)
.L_16:
        /*0004*/ 	.word	0x00000082


	//----- nvinfo : EIATTR_KPARAM_INFO
	.align		4
.L_17:
        /*0008*/ 	.byte	0x04, 0x17
        /*000a*/ 	.short	(.L_19 - .L_18)
.L_18:
        /*000c*/ 	.word	0x00000000
        /*0010*/ 	.short	0x0001
        /*0012*/ 	.short	0x0008
        /*0014*/ 	.byte	0x00, 0xf5, 0x21, 0x00


	//----- nvinfo : EIATTR_KPARAM_INFO
	.align		4
.L_19:
        /*0018*/ 	.byte	0x04, 0x17
        /*001a*/ 	.short	(.L_21 - .L_20)
.L_20:
        /*001c*/ 	.word	0x00000000
        /*0020*/ 	.short	0x0000
        /*0022*/ 	.short	0x0000
        /*0024*/ 	.byte	0x00, 0xf5, 0x21, 0x00


	//----- nvinfo : EIATTR_SPARSE_MMA_MASK
	.align		4
.L_21:
        /*0028*/ 	.byte	0x03, 0x50
        /*002a*/ 	.short	0x0000


	//----- nvinfo : EIATTR_MAXREG_COUNT
	.align		4
        /*002c*/ 	.byte	0x03, 0x1b
        /*002e*/ 	.short	0x00ff


	//----- nvinfo : EIATTR_MERCURY_ISA_VERSION
	.align		4
        /*0030*/ 	.byte	0x03, 0x5f
        /*0032*/ 	.short	0x0101


	//----- nvinfo : EIATTR_VRC_CTA_INIT_COUNT
	.align		4
        /*0034*/ 	.byte	0x02, 0x4a
	.zero		1
	.zero		1


	//----- nvinfo : EIATTR_EXIT_INSTR_OFFSETS
	.align		4
        /*0038*/ 	.byte	0x04, 0x1c
        /*003a*/ 	.short	(.L_23 - .L_22)


	//   ....[0]....
.L_22:
        /*003c*/ 	.word	0x000003b0


	//   ....[1]....
        /*0040*/ 	.word	0x00000400


	//----- nvinfo : EIATTR_CRS_STACK_SIZE
	.align		4
.L_23:
        /*0044*/ 	.byte	0x04, 0x1e
        /*0046*/ 	.short	(.L_25 - .L_24)
.L_24:
        /*0048*/ 	.word	0x00000000


	//----- nvinfo : EIATTR_CBANK_PARAM_SIZE
	.align		4
.L_25:
        /*004c*/ 	.byte	0x03, 0x19
        /*004e*/ 	.short	0x0010


	//----- nvinfo : EIATTR_PARAM_CBANK
	.align		4
        /*0050*/ 	.byte	0x04, 0x0a
        /*0052*/ 	.short	(.L_27 - .L_26)
	.align		4
.L_26:
        /*0054*/ 	.word	index@(.nv.constant0._Z7RoCheckP8locationPi)
        /*0058*/ 	.short	0x0380
        /*005a*/ 	.short	0x0010


	//----- nvinfo : EIATTR_SW_WAR
	.align		4
.L_27:
        /*005c*/ 	.byte	0x04, 0x36
        /*005e*/ 	.short	(.L_29 - .L_28)
.L_28:
        /*0060*/ 	.word	0x00000008
.L_29:


//--------------------- .nv.info._Z5RoRunP8location --------------------------
	.section	.nv.info._Z5RoRunP8location,"",@"SHT_CUDA_INFO"
	.sectionflags	@""
	.align	4


	//----- nvinfo : EIATTR_CUDA_API_VERSION
	.align		4
        /*0000*/ 	.byte	0x04, 0x37
        /*0002*/ 	.short	(.L_31 - .L_30)
.L_30:
        /*0004*/ 	.word	0x00000082


	//----- nvinfo : EIATTR_KPARAM_INFO
	.align		4
.L_31:
        /*0008*/ 	.byte	0x04, 0x17
        /*000a*/ 	.short	(.L_33 - .L_32)
.L_32:
        /*000c*/ 	.word	0x00000000
        /*0010*/ 	.short	0x0000
        /*0012*/ 	.short	0x0000
        /*0014*/ 	.byte	0x00, 0xf5, 0x21, 0x00


	//----- nvinfo : EIATTR_SPARSE_MMA_MASK
	.align		4
.L_33:
        /*0018*/ 	.byte	0x03, 0x50
        /*001a*/ 	.short	0x0000


	//----- nvinfo : EIATTR_MAXREG_COUNT
	.align		4
        /*001c*/ 	.byte	0x03, 0x1b
        /*001e*/ 	.short	0x00ff


	//----- nvinfo : EIATTR_MERCURY_ISA_VERSION
	.align		4
        /*0020*/ 	.byte	0x03, 0x5f
        /*0022*/ 	.short	0x0101


	//----- nvinfo : EIATTR_VRC_CTA_INIT_COUNT
	.align		4
        /*0024*/ 	.byte	0x02, 0x4a
	.zero		1
	.zero		1


	//----- nvinfo : EIATTR_EXIT_INSTR_OFFSETS
	.align		4
        /*0028*/ 	.byte	0x04, 0x1c
        /*002a*/ 	.short	(.L_35 - .L_34)


	//   ....[0]....
.L_34:
        /*002c*/ 	.word	0x000009e0


	//----- nvinfo : EIATTR_CRS_STACK_SIZE
	.align		4
.L_35:
        /*0030*/ 	.byte	0x04, 0x1e
        /*0032*/ 	.short	(.L_37 - .L_36)
.L_36:
        /*0034*/ 	.word	0x00000000


	//----- nvinfo : EIATTR_CBANK_PARAM_SIZE
	.align		4
.L_37:
        /*0038*/ 	.byte	0x03, 0x19
        /*003a*/ 	.short	0x0008


	//----- nvinfo : EIATTR_PARAM_CBANK
	.align		4
        /*003c*/ 	.byte	0x04, 0x0a
        /*003e*/ 	.short	(.L_39 - .L_38)
	.align		4
.L_38:
        /*0040*/ 	.word	index@(.nv.constant0._Z5RoRunP8location)
        /*0044*/ 	.short	0x0380
        /*0046*/ 	.short	0x0008


	//----- nvinfo : EIATTR_SW_WAR
	.align		4
.L_39:
        /*0048*/ 	.byte	0x04, 0x36
        /*004a*/ 	.short	(.L_41 - .L_40)
.L_40:
        /*004c*/ 	.word	0x00000008
.L_41:


//--------------------- .nv.callgraph             --------------------------
	.section	.nv.callgraph,"",@"SHT_CUDA_CALLGRAPH"
	.align	4
	.sectionentsize	8
	.align		4
        /*0000*/ 	.word	0x00000000
	.align		4
        /*0004*/ 	.word	0xffffffff
	.align		4
        /*0008*/ 	.word	0x00000000
	.align		4
        /*000c*/ 	.word	0xfffffffe
	.align		4
        /*0010*/ 	.word	0x00000000
	.align		4
        /*0014*/ 	.word	0xfffffffd
	.align		4
        /*0018*/ 	.word	0x00000000
	.align		4
        /*001c*/ 	.word	0xfffffffc


//--------------------- .nv.constant4             --------------------------
	.section	.nv.constant4,"a",@progbits
	.align	8
	.align		8
.nv.constant4:
        /*0000*/ 	.dword	__cudart_i2opi_d
	.align		8
        /*0008*/ 	.dword	__cudart_sin_cos_coeffs


//--------------------- .text._Z7RoCheckP8locationPi --------------------------
	.section	.text._Z7RoCheckP8locationPi,"ax",@progbits
	.align	128
        .global         _Z7RoCheckP8locationPi
        .type           _Z7RoCheckP8locationPi,@function
        .size           _Z7RoCheckP8locationPi,(.L_x_29 - _Z7RoCheckP8locationPi)
        .other          _Z7RoCheckP8locationPi,@"STO_CUDA_ENTRY STV_DEFAULT"
_Z7RoCheckP8locationPi:
.text._Z7RoCheckP8locationPi:
[----:B------:R-:W-:Y:S01]  /*0000*/  LDC R1, c[0x0][0x37c] ;  /* 0x0000df00ff017b82 */ /* 0x000fe20000000800 */
[----:B------:R-:W0:Y:S07]  /*0010*/  S2R R11, SR_TID.X ;  /* 0x00000000000b7919 */ /* 0x000e2e0000002100 */
[----:B------:R-:W0:Y:S01]  /*0020*/  LDC.64 R2, c[0x0][0x380] ;  /* 0x0000e000ff027b82 */ /* 0x000e220000000a00 */
[----:B------:R-:W-:Y:S01]  /*0030*/  HFMA2 R7, -RZ, RZ, 0, 0 ;  /* 0x00000000ff077431 */ /* 0x000fe200000001ff */
[----:B------:R-:W-:Y:S01]  /*0040*/  BSSY.RECONVERGENT B1, `(.L_x_0) ;  /* 0x0000038000017945 */ /* 0x000fe20003800200 */
[----:B------:R-:W1:Y:S02]  /*0050*/  LDCU.64 UR4, c[0x0][0x358] ;  /* 0x00006b00ff0477ac */ /* 0x000e640008000a00 */
[----:B01----:R-:W-:-:S07]  /*0060*/  IMAD.WIDE.U32 R2, R11, 0x249f00, R2 ;  /* 0x00249f000b027825 */ /* 0x003fce00078e0002 */
.L_x_10:
[----:B------:R-:W-:-:S05]  /*0070*/  IMAD.WIDE.U32 R4, R7, 0x8, R2 ;  /* 0x0000000807047825 */ /* 0x000fca00078e0002 */
[----:B------:R-:W2:Y:S01]  /*0080*/  LDG.E.64 R8, desc[UR4][R4.64] ;  /* 0x0000000404087981 */ /* 0x000ea2000c1e1b00 */
[----:B------:R-:W-:Y:S01]  /*0090*/  BSSY.RELIABLE B0, `(.L_x_1) ;  /* 0x000000a000007945 */ /* 0x000fe20003800100 */
[----:B--2---:R-:W-:-:S06]  /*00a0*/  DSETP.GTU.AND P0, PT, R8, 110, PT ;  /* 0x405b80000800742a */ /* 0x004fcc0003f0c000 */
[----:B------:R-:W-:-:S14]  /*00b0*/  DSETP.LTU.OR P0, PT, R8, 90, P0 ;  /* 0x405680000800742a */ /* 0x000fdc0000709400 */
[----:B------:R-:W-:Y:S05]  /*00c0*/  @P0 BRA `(.L_x_2) ;  /* 0x0000000000180947 */ /* 0x000fea0003800000 */
[----:B------:R-:W2:Y:S02]  /*00d0*/  LDG.E.64 R8, desc[UR4][R4.64+0xc3500] ;  /* 0x0c35000404087981 */ /* 0x000ea4000c1e1b00 */
[----:B--2---:R-:W-:-:S06]  /*00e0*/  DSETP.GTU.AND P0, PT, R8, 90, PT ;  /* 0x405680000800742a */ /* 0x004fcc0003f0c000 */
[----:B------:R-:W-:Y:S01]  /*00f0*/  DSETP.LTU.OR P0, PT, R8, 70, P0 ;  /* 0x405180000800742a */ /* 0x000fe20000709400 */
[----:B------:R-:W-:-:S13]  /*0100*/  MOV R9, R7 ;  /* 0x0000000700097202 */ /* 0x000fda0000000f00 */
[----:B------:R-:W-:Y:S05]  /*0110*/  @!P0 BREAK.RELIABLE B0 ;  /* 0x0000000000008942 */ /* 0x000fea0003800100 */
[----:B------:R-:W-:Y:S05]  /*0120*/  @!P0 BRA `(.L_x_3) ;  /* 0x0000000000a48947 */ /* 0x000fea0003800000 */
.L_x_2:
[----:B------:R-:W-:Y:S05]  /*0130*/  BSYNC.RELIABLE B0 ;  /* 0x0000000000007941 */ /* 0x000fea0003800100 */
.L_x_1:
[----:B------:R-:W2:Y:S01]  /*0140*/  LDG.E.64 R8, desc[UR4][R4.64+0x8] ;  /* 0x0000080404087981 */ /* 0x000ea2000c1e1b00 */
[----:B------:R-:W-:Y:S01]  /*0150*/  BSSY.RELIABLE B2, `(.L_x_4) ;  /* 0x000000a000027945 */ /* 0x000fe20003800100 */
[----:B--2---:R-:W-:-:S06]  /*0160*/  DSETP.GTU.AND P0, PT, R8, 110, PT ;  /* 0x405b80000800742a */ /* 0x004fcc0003f0c000 */
[----:B------:R-:W-:-:S14]  /*0170*/  DSETP.LTU.OR P0, PT, R8, 90, P0 ;  /* 0x405680000800742a */ /* 0x000fdc0000709400 */
[----:B------:R-:W-:Y:S05]  /*0180*/  @P0 BRA `(.L_x_5) ;  /* 0x0000000000180947 */ /* 0x000fea0003800000 */
[----:B------:R-:W2:Y:S02]  /*0190*/  LDG.E.64 R8, desc[UR4][R4.64+0xc3508] ;  /* 0x0c35080404087981 */ /* 0x000ea4000c1e1b00 */
[C---:B--2---:R-:W-:Y:S02]  /*01a0*/  DSETP.GTU.AND P0, PT, R8.reuse, 90, PT ;  /* 0x405680000800742a */ /* 0x044fe40003f0c000 */
[----:B------:R-:W-:Y:S01]  /*01b0*/  DSETP.GE.AND P1, PT, R8, 70, PT ;  /* 0x405180000800742a */ /* 0x000fe20003f26000 */
[----:B------:R-:W-:-:S13]  /*01c0*/  IADD3 R9, PT, PT, R7, 0x1, RZ ;  /* 0x0000000107097810 */ /* 0x000fda0007ffe0ff */
[----:B------:R-:W-:Y:S05]  /*01d0*/  @!P0 BREAK.RELIABLE P1, B2 ;  /* 0x0000000000028942 */ /* 0x000fea0000800100 */
[----:B------:R-:W-:Y:S05]  /*01e0*/  @!P0 BRA P1, `(.L_x_3) ;  /* 0x0000000000748947 */ /* 0x000fea0000800000 */
.L_x_5:
[----:B------:R-:W-:Y:S05]  /*01f0*/  BSYNC.RELIABLE B2 ;  /* 0x0000000000027941 */ /* 0x000fea0003800100 */
.L_x_4:
        /* <DEDUP_REMOVED lines=8> */
[----:B------:R-:W-:-:S13]  /*0280*/  VIADD R9, R7, 0x2 ;  /* 0x0000000207097836 */ /* 0x000fda0000000000 */
[----:B------:R-:W-:Y:S05]  /*0290*/  @!P0 BREAK.RELIABLE P1, B2 ;  /* 0x0000000000028942 */ /* 0x000fea0000800100 */
[----:B------:R-:W-:Y:S05]  /*02a0*/  @!P0 BRA P1, `(.L_x_3) ;  /* 0x0000000000448947 */ /* 0x000fea0000800000 */
.L_x_7:
[----:B------:R-:W-:Y:S05]  /*02b0*/  BSYNC.RELIABLE B2 ;  /* 0x0000000000027941 */ /* 0x000fea0003800100 */
.L_x_6:
[----:B------:R-:W2:Y:S01]  /*02c0*/  LDG.E.64 R8, desc[UR4][R4.64+0x18] ;  /* 0x0000180404087981 */ /* 0x000ea2000c1e1b00 */
[----:B------:R-:W-:Y:S01]  /*02d0*/  BSSY.RELIABLE B2, `(.L_x_8) ;  /* 0x000000a000027945 */ /* 0x000fe20003800100 */
[----:B--2---:R-:W-:-:S06]  /*02e0*/  DSETP.GTU.AND P0, PT, R8, 110, PT ;  /* 0x405b80000800742a */ /* 0x004fcc0003f0c000 */
[----:B------:R-:W-:-:S14]  /*02f0*/  DSETP.LTU.OR P0, PT, R8, 90, P0 ;  /* 0x405680000800742a */ /* 0x000fdc0000709400 */
[----:B------:R-:W-:Y:S05]  /*0300*/  @P0 BRA `(.L_x_9) ;  /* 0x0000000000180947 */ /* 0x000fea0003800000 */
[----:B------:R-:W2:Y:S01]  /*0310*/  LDG.E.64 R4, desc[UR4][R4.64+0xc3518] ;  /* 0x0c35180404047981 */ /* 0x000ea2000c1e1b00 */
[----:B------:R-:W-:Y:S01]  /*0320*/  IADD3 R9, PT, PT, R7, 0x3, RZ ;  /* 0x0000000307097810 */ /* 0x000fe20007ffe0ff */
[C---:B--2---:R-:W-:Y:S02]  /*0330*/  DSETP.GTU.AND P0, PT, R4.reuse, 90, PT ;  /* 0x405680000400742a */ /* 0x044fe40003f0c000 */
[----:B------:R-:W-:-:S14]  /*0340*/  DSETP.GE.AND P1, PT, R4, 70, PT ;  /* 0x405180000400742a */ /* 0x000fdc0003f26000 */
[----:B------:R-:W-:Y:S05]  /*0350*/  @!P0 BREAK.RELIABLE P1, B2 ;  /* 0x0000000000028942 */ /* 0x000fea0000800100 */
[----:B------:R-:W-:Y:S05]  /*0360*/  @!P0 BRA P1, `(.L_x_3) ;  /* 0x0000000000148947 */ /* 0x000fea0000800000 */
.L_x_9:
[----:B------:R-:W-:Y:S05]  /*0370*/  BSYNC.RELIABLE B2 ;  /* 0x0000000000027941 */ /* 0x000fea0003800100 */
.L_x_8:
[----:B------:R-:W-:-:S05]  /*0380*/  VIADD R7, R7, 0x4 ;  /* 0x0000000407077836 */ /* 0x000fca0000000000 */
[----:B------:R-:W-:-:S13]  /*0390*/  ISETP.NE.AND P0, PT, R7, 0x1f4, PT ;  /* 0x000001f40700780c */ /* 0x000fda0003f05270 */
[----:B------:R-:W-:Y:S05]  /*03a0*/  @P0 BRA `(.L_x_10) ;  /* 0xfffffffc00300947 */ /* 0x000fea000383ffff */
[----:B------:R-:W-:Y:S05]  /*03b0*/  EXIT ;  /* 0x000000000000794d */ /* 0x000fea0003800000 */
.L_x_3:
[----:B------:R-:W-:Y:S05]  /*03c0*/  BSYNC.RECONVERGENT B1 ;  /* 0x0000000000017941 */ /* 0x000fea0003800200 */
.L_x_0:
[----:B------:R-:W0:Y:S02]  /*03d0*/  LDC.64 R2, c[0x0][0x388] ;  /* 0x0000e200ff027b82 */ /* 0x000e240000000a00 */
[----:B0-----:R-:W-:-:S05]  /*03e0*/  IMAD.WIDE.U32 R2, R11, 0x4, R2 ;  /* 0x000000040b027825 */ /* 0x001fca00078e0002 */
[----:B------:R-:W-:Y:S01]  /*03f0*/  STG.E desc[UR4][R2.64], R9 ;  /* 0x0000000902007986 */ /* 0x000fe2000c101904 */
[----:B------:R-:W-:Y:S05]  /*0400*/  EXIT ;  /* 0x000000000000794d */ /* 0x000fea0003800000 */
.L_x_11:
[----:B------:R-:W-:-:S00]  /*0410*/  BRA `(.L_x_11) ;  /* 0xfffffffc00fc7947 */ /* 0x000fc0000383ffff */
[----:B------:R-:W-:-:S00]  /*0420*/  NOP ;  /* 0x0000000000007918 */ /* 0x000fc00000000000 */
        /* <DEDUP_REMOVED lines=13> */
.L_x_29:


//--------------------- .text._Z5RoRunP8location  --------------------------
	.section	.text._Z5RoRunP8location,"ax",@progbits
	.align	128
        .global         _Z5RoRunP8location
        .type           _Z5RoRunP8location,@function
        .size           _Z5RoRunP8location,(.L_x_28 - _Z5RoRunP8location)
        .other          _Z5RoRunP8location,@"STO_CUDA_ENTRY STV_DEFAULT"
_Z5RoRunP8location:
.text._Z5RoRunP8location:
[----:B------:R-:W0:Y:S01]  /*0000*/  LDC R1, c[0x0][0x37c] ;  /* 0x0000df00ff017b82 */ /* 0x000e220000000800 */
[----:B------:R-:W1:Y:S07]  /*0010*/  S2R R5, SR_TID.X ;  /* 0x0000000000057919 */ /* 0x000e6e0000002100 */
[----:B------:R-:W2:Y:S01]  /*0020*/  LDC.64 R2, c[0x0][0x380] ;  /* 0x0000e000ff027b82 */ /* 0x000ea20000000a00 */
[----:B0-----:R-:W-:Y:S01]  /*0030*/  VIADD R1, R1, 0xffffffd8 ;  /* 0xffffffd801017836 */ /* 0x001fe20000000000 */
[----:B------:R-:W-:Y:S01]  /*0040*/  UMOV UR4, 0x68ef3c40 ;  /* 0x68ef3c4000047882 */ /* 0x000fe20000000000 */
[----:B------:R-:W-:Y:S01]  /*0050*/  UMOV UR5, 0x3f36e05a ;  /* 0x3f36e05a00057882 */ /* 0x000fe20000000000 */
[----:B------:R-:W0:Y:S01]  /*0060*/  LDCU.64 UR6, c[0x0][0x358] ;  /* 0x00006b00ff0677ac */ /* 0x000e220008000a00 */
[----:B------:R-:W3:Y:S01]  /*0070*/  LDCU.64 UR10, c[0x4][0x8] ;  /* 0x01000100ff0a77ac */ /* 0x000ee20008000a00 */
[----:B-1----:R-:W-:-:S02]  /*0080*/  VIADD R0, R5, 0xffffffce ;  /* 0xffffffce05007836 */ /* 0x002fc40000000000 */
[----:B--2---:R-:W-:Y:S02]  /*0090*/  IMAD.WIDE.U32 R2, R5, 0x249f00, R2 ;  /* 0x00249f0005027825 */ /* 0x004fe400078e0002 */
[----:B------:R-:W1:Y:S01]  /*00a0*/  I2F.F64 R8, R0 ;  /* 0x0000000000087312 */ /* 0x000e620000201c00 */
[----:B------:R-:W-:-:S05]  /*00b0*/  IADD3 R4, P0, PT, R2, 0xc3508, RZ ;  /* 0x000c350802047810 */ /* 0x000fca0007f1e0ff */
[----:B------:R-:W-:Y:S01]  /*00c0*/  IMAD.X R5, RZ, RZ, R3, P0 ;  /* 0x000000ffff057224 */ /* 0x000fe200000e0603 */
[----:B-1----:R-:W-:Y:S01]  /*00d0*/  DMUL R8, R8, UR4 ;  /* 0x0000000408087c28 */ /* 0x002fe20008000000 */
[----:B0--3--:R-:W-:-:S10]  /*00e0*/  UMOV UR4, URZ ;  /* 0x000000ff00047c82 */ /* 0x009fd40008000000 */
.L_x_19:
[----:B0-----:R-:W-:Y:S02]  /*00f0*/  IMAD.MOV.U32 R10, RZ, RZ, R4 ;  /* 0x000000ffff0a7224 */ /* 0x001fe400078e0004 */
[----:B------:R-:W-:-:S05]  /*0100*/  IMAD.MOV.U32 R11, RZ, RZ, R5 ;  /* 0x000000ffff0b7224 */ /* 0x000fca00078e0005 */
[----:B------:R-:W2:Y:S01]  /*0110*/  LDG.E.64 R12, desc[UR6][R10.64+0xc34f8] ;  /* 0x0c34f8060a0c7981 */ /* 0x000ea2000c1e1b00 */
[----:B------:R-:W-:Y:S01]  /*0120*/  UMOV UR8, 0x9999999a ;  /* 0x9999999a00087882 */ /* 0x000fe20000000000 */
[----:B------:R-:W-:Y:S01]  /*0130*/  UMOV UR9, 0x3fb99999 ;  /* 0x3fb9999900097882 */ /* 0x000fe20000000000 */
[----:B------:R-:W-:Y:S01]  /*0140*/  BSSY.RECONVERGENT B0, `(.L_x_12) ;  /* 0x0000021000007945 */ /* 0x000fe20003800200 */
[----:B--2---:R-:W-:-:S07]  /*0150*/  DFMA R12, R8, UR8, R12 ;  /* 0x00000008080c7c2b */ /* 0x004fce000800000c */
[----:B------:R0:W-:Y:S01]  /*0160*/  STG.E.64 desc[UR6][R10.64+0xc3500], R12 ;  /* 0x0c35000c0a007986 */ /* 0x0001e2000c101b06 */
[----:B------:R-:W-:-:S14]  /*0170*/  DSETP.NEU.AND P0, PT, |R12|, +INF , PT ;  /* 0x7ff000000c00742a */ /* 0x000fdc0003f0d200 */
[----:B------:R-:W-:Y:S01]  /*0180*/  @!P0 DMUL R2, RZ, R12 ;  /* 0x0000000cff028228 */ /* 0x000fe20000000000 */
[----:B------:R-:W-:Y:S01]  /*0190*/  @!P0 IMAD.MOV.U32 R0, RZ, RZ, 0x1 ;  /* 0x00000001ff008424 */ /* 0x000fe200078e00ff */
[----:B0-----:R-:W-:Y:S09]  /*01a0*/  @!P0 BRA `(.L_x_13) ;  /* 0x0000000000688947 */ /* 0x001ff20003800000 */
[----:B------:R-:W-:Y:S01]  /*01b0*/  UMOV UR8, 0x6dc9c883 ;  /* 0x6dc9c88300087882 */ /* 0x000fe20000000000 */
[----:B------:R-:W-:Y:S01]  /*01c0*/  UMOV UR9, 0x3fe45f30 ;  /* 0x3fe45f3000097882 */ /* 0x000fe20000000000 */
[C---:B------:R-:W-:Y:S01]  /*01d0*/  DSETP.GE.AND P0, PT, |R12|.reuse, 2.14748364800000000000e+09, PT ;  /* 0x41e000000c00742a */ /* 0x040fe20003f06200 */
[----:B------:R-:W-:Y:S01]  /*01e0*/  BSSY.RECONVERGENT B1, `(.L_x_14) ;  /* 0x0000015000017945 */ /* 0x000fe20003800200 */
[----:B------:R-:W-:Y:S01]  /*01f0*/  DMUL R4, R12, UR8 ;  /* 0x000000080c047c28 */ /* 0x000fe20008000000 */
[----:B------:R-:W-:Y:S01]  /*0200*/  UMOV UR8, 0x54442d18 ;  /* 0x54442d1800087882 */ /* 0x000fe20000000000 */
[----:B------:R-:W-:-:S04]  /*0210*/  UMOV UR9, 0x3ff921fb ;  /* 0x3ff921fb00097882 */ /* 0x000fc80000000000 */
[----:B------:R-:W0:Y:S08]  /*0220*/  F2I.F64 R0, R4 ;  /* 0x0000000400007311 */ /* 0x000e300000301100 */
[----:B0-----:R-:W0:Y:S02]  /*0230*/  I2F.F64 R2, R0 ;  /* 0x0000000000027312 */ /* 0x001e240000201c00 */
[----:B0-----:R-:W-:Y:S01]  /*0240*/  DFMA R6, R2, -UR8, R12 ;  /* 0x8000000802067c2b */ /* 0x001fe2000800000c */
[----:B------:R-:W-:Y:S01]  /*0250*/  UMOV UR8, 0x33145c00 ;  /* 0x33145c0000087882 */ /* 0x000fe20000000000 */
[----:B------:R-:W-:-:S06]  /*0260*/  UMOV UR9, 0x3c91a626 ;  /* 0x3c91a62600097882 */ /* 0x000fcc0000000000 */
[----:B------:R-:W-:Y:S01]  /*0270*/  DFMA R6, R2, -UR8, R6 ;  /* 0x8000000802067c2b */ /* 0x000fe20008000006 */
[----:B------:R-:W-:Y:S01]  /*0280*/  UMOV UR8, 0x252049c0 ;  /* 0x252049c000087882 */ /* 0x000fe20000000000 */
[----:B------:R-:W-:-:S06]  /*0290*/  UMOV UR9, 0x397b839a ;  /* 0x397b839a00097882 */ /* 0x000fcc0000000000 */
[----:B------:R-:W-:Y:S01]  /*02a0*/  DFMA R2, R2, -UR8, R6 ;  /* 0x8000000802027c2b */ /* 0x000fe20008000006 */
[----:B------:R-:W-:Y:S10]  /*02b0*/  @!P0 BRA `(.L_x_15) ;  /* 0x00000000001c8947 */ /* 0x000ff40003800000 */
[----:B------:R-:W-:Y:S01]  /*02c0*/  IMAD.MOV.U32 R6, RZ, RZ, R12 ;  /* 0x000000ffff067224 */ /* 0x000fe200078e000c */
[----:B------:R-:W-:Y:S01]  /*02d0*/  MOV R0, 0x300 ;  /* 0x0000030000007802 */ /* 0x000fe20000000f00 */
[----:B------:R-:W-:-:S07]  /*02e0*/  IMAD.MOV.U32 R3, RZ, RZ, R13 ;  /* 0x000000ffff037224 */ /* 0x000fce00078e000d */
[----:B------:R-:W-:Y:S05]  /*02f0*/  CALL.REL.NOINC `($_Z5RoRunP8location$__internal_trig_reduction_slowpathd) ;  /* 0x0000000400bc7944 */ /* 0x000fea0003c00000 */
[----:B------:R-:W-:Y:S02]  /*0300*/  IMAD.MOV.U32 R0, RZ, RZ, R4 ;  /* 0x000000ffff007224 */ /* 0x000fe400078e0004 */
[----:B------:R-:W-:Y:S02]  /*0310*/  IMAD.MOV.U32 R2, RZ, RZ, R6 ;  /* 0x000000ffff027224 */ /* 0x000fe400078e0006 */
[----:B------:R-:W-:-:S07]  /*0320*/  IMAD.MOV.U32 R3, RZ, RZ, R7 ;  /* 0x000000ffff037224 */ /* 0x000fce00078e0007 */
.L_x_15:
[----:B------:R-:W-:Y:S05]  /*0330*/  BSYNC.RECONVERGENT B1 ;  /* 0x0000000000017941 */ /* 0x000fea0003800200 */
.L_x_14:
[----:B------:R-:W-:-:S07]  /*0340*/  VIADD R0, R0, 0x1 ;  /* 0x0000000100007836 */ /* 0x000fce0000000000 */
.L_x_13:
[----:B------:R-:W-:Y:S05]  /*0350*/  BSYNC.RECONVERGENT B0 ;  /* 0x0000000000007941 */ /* 0x000fea0003800200 */
.L_x_12:
[----:B------:R-:W-:Y:S01]  /*0360*/  IMAD.SHL.U32 R4, R0, 0x40, RZ ;  /* 0x0000004000047824 */ /* 0x000fe200078e00ff */
[----:B------:R-:W2:Y:S04]  /*0370*/  LDG.E.64 R14, desc[UR6][R10.64+-0xc3508] ;  /* 0xf3caf8060a0e7981 */ /* 0x000ea8000c1e1b00 */
[----:B------:R-:W-:-:S04]  /*0380*/  LOP3.LUT R4, R4, 0x40, RZ, 0xc0, !PT ;  /* 0x0000004004047812 */ /* 0x000fc800078ec0ff */
[----:B------:R-:W-:-:S05]  /*0390*/  IADD3 R28, P0, PT, R4, UR10, RZ ;  /* 0x0000000a041c7c10 */ /* 0x000fca000ff1e0ff */
[----:B------:R-:W-:-:S05]  /*03a0*/  IMAD.X R29, RZ, RZ, UR11, P0 ;  /* 0x0000000bff1d7e24 */ /* 0x000fca00080e06ff */
[----:B------:R-:W3:Y:S04]  /*03b0*/  LDG.E.128.CONSTANT R4, desc[UR6][R28.64] ;  /* 0x000000061c047981 */ /* 0x000ee8000c1e9d00 */
[----:B------:R-:W4:Y:S04]  /*03c0*/  LDG.E.128.CONSTANT R16, desc[UR6][R28.64+0x10] ;  /* 0x000010061c107981 */ /* 0x000f28000c1e9d00 */
[----:B------:R-:W5:Y:S01]  /*03d0*/  LDG.E.128.CONSTANT R20, desc[UR6][R28.64+0x20] ;  /* 0x000020061c147981 */ /* 0x000f62000c1e9d00 */
[----:B------:R-:W-:-:S04]  /*03e0*/  LOP3.LUT R24, R0, 0x1, RZ, 0xc0, !PT ;  /* 0x0000000100187812 */ /* 0x000fc800078ec0ff */
[----:B------:R-:W-:Y:S01]  /*03f0*/  ISETP.NE.U32.AND P0, PT, R24, 0x1, PT ;  /* 0x000000011800780c */ /* 0x000fe20003f05070 */
[----:B------:R-:W-:Y:S02]  /*0400*/  IMAD.MOV.U32 R24, RZ, RZ, 0x3da8ff83 ;  /* 0x3da8ff83ff187424 */ /* 0x000fe400078e00ff */
[----:B------:R-:W-:-:S03]  /*0410*/  IMAD.MOV.U32 R26, RZ, RZ, 0x20fd8164 ;  /* 0x20fd8164ff1a7424 */ /* 0x000fc600078e00ff */
[----:B------:R-:W-:Y:S01]  /*0420*/  FSEL R27, -R24, 0.11223486810922622681, !P0 ;  /* 0x3de5db65181b7808 */ /* 0x000fe20004000100 */
[----:B------:R-:W-:Y:S01]  /*0430*/  DMUL R24, R2, R2 ;  /* 0x0000000202187228 */ /* 0x000fe20000000000 */
[----:B------:R-:W-:Y:S01]  /*0440*/  FSEL R26, R26, -8.06006814911005101289e+34, !P0 ;  /* 0xf9785eba1a1a7808 */ /* 0x000fe20004000000 */
[----:B------:R-:W-:Y:S01]  /*0450*/  UMOV UR8, 0x9999999a ;  /* 0x9999999a00087882 */ /* 0x000fe20000000000 */
[----:B------:R-:W-:Y:S01]  /*0460*/  UMOV UR9, 0x3fb99999 ;  /* 0x3fb9999900097882 */ /* 0x000fe20000000000 */
[----:B------:R-:W-:Y:S04]  /*0470*/  BSSY.RECONVERGENT B0, `(.L_x_16) ;  /* 0x000002f000007945 */ /* 0x000fe80003800200 */
[----:B---3--:R-:W-:-:S08]  /*0480*/  DFMA R4, R24, R26, R4 ;  /* 0x0000001a1804722b */ /* 0x008fd00000000004 */
[----:B------:R-:W-:-:S08]  /*0490*/  DFMA R4, R24, R4, R6 ;  /* 0x000000041804722b */ /* 0x000fd00000000006 */
[----:B----4-:R-:W-:-:S08]  /*04a0*/  DFMA R4, R24, R4, R16 ;  /* 0x000000041804722b */ /* 0x010fd00000000010 */
[----:B------:R-:W-:-:S08]  /*04b0*/  DFMA R4, R24, R4, R18 ;  /* 0x000000041804722b */ /* 0x000fd00000000012 */
[----:B-----5:R-:W-:-:S08]  /*04c0*/  DFMA R4, R24, R4, R20 ;  /* 0x000000041804722b */ /* 0x020fd00000000014 */
[----:B------:R-:W-:-:S08]  /*04d0*/  DFMA R4, R24, R4, R22 ;  /* 0x000000041804722b */ /* 0x000fd00000000016 */
[----:B------:R-:W-:Y:S02]  /*04e0*/  DFMA R2, R4, R2, R2 ;  /* 0x000000020402722b */ /* 0x000fe40000000002 */
[----:B------:R-:W-:-:S10]  /*04f0*/  DFMA R4, R24, R4, 1 ;  /* 0x3ff000001804742b */ /* 0x000fd40000000004 */
[----:B------:R-:W-:Y:S02]  /*0500*/  FSEL R4, R4, R2, !P0 ;  /* 0x0000000204047208 */ /* 0x000fe40004000000 */
[----:B------:R-:W-:-:S06]  /*0510*/  FSEL R5, R5, R3, !P0 ;  /* 0x0000000305057208 */ /* 0x000fcc0004000000 */
[----:B------:R-:W-:Y:S01]  /*0520*/  DADD R2, RZ, -R4 ;  /* 0x00000000ff027229 */ /* 0x000fe20000000804 */
[----:B------:R-:W-:-:S09]  /*0530*/  LOP3.LUT P0, RZ, R0, 0x2, RZ, 0xc0, !PT ;  /* 0x0000000200ff7812 */ /* 0x000fd2000780c0ff */
[----:B------:R-:W-:Y:S02]  /*0540*/  FSEL R2, R4, R2, !P0 ;  /* 0x0000000204027208 */ /* 0x000fe40004000000 */
[----:B------:R-:W-:-:S06]  /*0550*/  FSEL R3, R5, R3, !P0 ;  /* 0x0000000305037208 */ /* 0x000fcc0004000000 */
[----:B------:R-:W-:-:S08]  /*0560*/  DADD R2, R2, R2 ;  /* 0x0000000002027229 */ /* 0x000fd00000000002 */
[----:B--2---:R-:W-:Y:S02]  /*0570*/  DFMA R14, R2, UR8, R14 ;  /* 0x00000008020e7c2b */ /* 0x004fe4000800000e */
[----:B------:R-:W-:-:S05]  /*0580*/  DSETP.NEU.AND P0, PT, |R12|, +INF , PT ;  /* 0x7ff000000c00742a */ /* 0x000fca0003f0d200 */
[----:B------:R0:W-:Y:S09]  /*0590*/  STG.E.64 desc[UR6][R10.64+-0xc3500], R14 ;  /* 0xf3cb000e0a007986 */ /* 0x0001f2000c101b06 */
[----:B------:R-:W-:Y:S01]  /*05a0*/  @!P0 DMUL R2, RZ, R12 ;  /* 0x0000000cff028228 */ /* 0x000fe20000000000 */
[----:B------:R-:W-:Y:S01]  /*05b0*/  @!P0 IMAD.MOV.U32 R0, RZ, RZ, RZ ;  /* 0x000000ffff008224 */ /* 0x000fe200078e00ff */
[----:B------:R-:W-:Y:S09]  /*05c0*/  @!P0 BRA `(.L_x_17) ;  /* 0x0000000000648947 */ /* 0x000ff20003800000 */
[----:B------:R-:W-:Y:S01]  /*05d0*/  UMOV UR8, 0x6dc9c883 ;  /* 0x6dc9c88300087882 */ /* 0x000fe20000000000 */
[----:B------:R-:W-:Y:S01]  /*05e0*/  UMOV UR9, 0x3fe45f30 ;  /* 0x3fe45f3000097882 */ /* 0x000fe20000000000 */
[C---:B------:R-:W-:Y:S02]  /*05f0*/  DSETP.GE.AND P0, PT, |R12|.reuse, 2.14748364800000000000e+09, PT ;  /* 0x41e000000c00742a */ /* 0x040fe40003f06200 */
[----:B------:R-:W-:Y:S01]  /*0600*/  DMUL R4, R12, UR8 ;  /* 0x000000080c047c28 */ /* 0x000fe20008000000 */
[----:B------:R-:W-:Y:S01]  /*0610*/  UMOV UR8, 0x54442d18 ;  /* 0x54442d1800087882 */ /* 0x000fe20000000000 */
[----:B------:R-:W-:-:S04]  /*0620*/  UMOV UR9, 0x3ff921fb ;  /* 0x3ff921fb00097882 */ /* 0x000fc80000000000 */
[----:B------:R-:W1:Y:S08]  /*0630*/  F2I.F64 R0, R4 ;  /* 0x0000000400007311 */ /* 0x000e700000301100 */
[----:B-1----:R-:W1:Y:S02]  /*0640*/  I2F.F64 R2, R0 ;  /* 0x0000000000027312 */ /* 0x002e640000201c00 */
[----:B-1----:R-:W-:Y:S01]  /*0650*/  DFMA R6, R2, -UR8, R12 ;  /* 0x8000000802067c2b */ /* 0x002fe2000800000c */
[----:B------:R-:W-:Y:S01]  /*0660*/  UMOV UR8, 0x33145c00 ;  /* 0x33145c0000087882 */ /* 0x000fe20000000000 */
[----:B------:R-:W-:-:S06]  /*0670*/  UMOV UR9, 0x3c91a626 ;  /* 0x3c91a62600097882 */ /* 0x000fcc0000000000 */
[----:B------:R-:W-:Y:S01]  /*0680*/  DFMA R6, R2, -UR8, R6 ;  /* 0x8000000802067c2b */ /* 0x000fe20008000006 */
[----:B------:R-:W-:Y:S01]  /*0690*/  UMOV UR8, 0x252049c0 ;  /* 0x252049c000087882 */ /* 0x000fe20000000000 */
[----:B------:R-:W-:-:S06]  /*06a0*/  UMOV UR9, 0x397b839a ;  /* 0x397b839a00097882 */ /* 0x000fcc0000000000 */
[----:B------:R-:W-:Y:S01]  /*06b0*/  DFMA R2, R2, -UR8, R6 ;  /* 0x8000000802027c2b */ /* 0x000fe20008000006 */
[----:B------:R-:W-:Y:S10]  /*06c0*/  @!P0 BRA `(.L_x_17) ;  /* 0x0000000000248947 */ /* 0x000ff40003800000 */
[----:B------:R-:W-:Y:S01]  /*06d0*/  BSSY.RECONVERGENT B1, `(.L_x_18) ;  /* 0x0000005000017945 */ /* 0x000fe20003800200 */
[----:B------:R-:W-:Y:S01]  /*06e0*/  IMAD.MOV.U32 R6, RZ, RZ, R12 ;  /* 0x000000ffff067224 */ /* 0x000fe200078e000c */
[----:B------:R-:W-:Y:S01]  /*06f0*/  MOV R0, 0x720 ;  /* 0x0000072000007802 */ /* 0x000fe20000000f00 */
[----:B------:R-:W-:-:S07]  /*0700*/  IMAD.MOV.U32 R3, RZ, RZ, R13 ;  /* 0x000000ffff037224 */ /* 0x000fce00078e000d */
[----:B0-----:R-:W-:Y:S05]  /*0710*/  CALL.REL.NOINC `($_Z5RoRunP8location$__internal_trig_reduction_slowpathd) ;  /* 0x0000000000b47944 */ /* 0x001fea0003c00000 */
[----:B------:R-:W-:Y:S05]  /*0720*/  BSYNC.RECONVERGENT B1 ;  /* 0x0000000000017941 */ /* 0x000fea0003800200 */
.L_x_18:
[----:B------:R-:W-:Y:S02]  /*0730*/  IMAD.MOV.U32 R0, RZ, RZ, R4 ;  /* 0x000000ffff007224 */ /* 0x000fe400078e0004 */
[----:B------:R-:W-:Y:S02]  /*0740*/  IMAD.MOV.U32 R2, RZ, RZ, R6 ;  /* 0x000000ffff027224 */ /* 0x000fe400078e0006 */
[----:B------:R-:W-:-:S07]  /*0750*/  IMAD.MOV.U32 R3, RZ, RZ, R7 ;  /* 0x000000ffff037224 */ /* 0x000fce00078e0007 */
.L_x_17:
[----:B------:R-:W-:Y:S05]  /*0760*/  BSYNC.RECONVERGENT B0 ;  /* 0x0000000000007941 */ /* 0x000fea0003800200 */
.L_x_16:
[----:B------:R-:W-:Y:S01]  /*0770*/  IMAD.SHL.U32 R4, R0, 0x40, RZ ;  /* 0x0000004000047824 */ /* 0x000fe200078e00ff */
[----:B------:R-:W2:Y:S04]  /*0780*/  LDG.E.64 R20, desc[UR6][R10.64+-0x8] ;  /* 0xfffff8060a147981 */ /* 0x000ea8000c1e1b00 */
[----:B------:R-:W-:-:S04]  /*0790*/  LOP3.LUT R4, R4, 0x40, RZ, 0xc0, !PT ;  /* 0x0000004004047812 */ /* 0x000fc800078ec0ff */
[----:B------:R-:W-:-:S05]  /*07a0*/  IADD3 R24, P0, PT, R4, UR10, RZ ;  /* 0x0000000a04187c10 */ /* 0x000fca000ff1e0ff */
[----:B------:R-:W-:-:S05]  /*07b0*/  IMAD.X R25, RZ, RZ, UR11, P0 ;  /* 0x0000000bff197e24 */ /* 0x000fca00080e06ff */
[----:B------:R-:W3:Y:S04]  /*07c0*/  LDG.E.128.CONSTANT R4, desc[UR6][R24.64] ;  /* 0x0000000618047981 */ /* 0x000ee8000c1e9d00 */
[----:B0-----:R-:W4:Y:S04]  /*07d0*/  LDG.E.128.CONSTANT R12, desc[UR6][R24.64+0x10] ;  /* 0x00001006180c7981 */ /* 0x001f28000c1e9d00 */
[----:B------:R-:W5:Y:S01]  /*07e0*/  LDG.E.128.CONSTANT R16, desc[UR6][R24.64+0x20] ;  /* 0x0000200618107981 */ /* 0x000f62000c1e9d00 */
[----:B------:R-:W-:Y:S01]  /*07f0*/  LOP3.LUT R22, R0, 0x1, RZ, 0xc0, !PT ;  /* 0x0000000100167812 */ /* 0x000fe200078ec0ff */
[----:B------:R-:W-:-:S02]  /*0800*/  IMAD.MOV.U32 R26, RZ, RZ, 0x20fd8164 ;  /* 0x20fd8164ff1a7424 */ /* 0x000fc400078e00ff */
[----:B------:R-:W-:Y:S01]  /*0810*/  IMAD.MOV.U32 R27, RZ, RZ, 0x3da8ff83 ;  /* 0x3da8ff83ff1b7424 */ /* 0x000fe200078e00ff */
[----:B------:R-:W-:Y:S01]  /*0820*/  ISETP.NE.U32.AND P0, PT, R22, 0x1, PT ;  /* 0x000000011600780c */ /* 0x000fe20003f05070 */
[----:B------:R-:W-:-:S03]  /*0830*/  DMUL R22, R2, R2 ;  /* 0x0000000202167228 */ /* 0x000fc60000000000 */
[----:B------:R-:W-:Y:S02]  /*0840*/  FSEL R26, R26, -8.06006814911005101289e+34, !P0 ;  /* 0xf9785eba1a1a7808 */ /* 0x000fe40004000000 */
[----:B------:R-:W-:Y:S01]  /*0850*/  FSEL R27, -R27, 0.11223486810922622681, !P0 ;  /* 0x3de5db651b1b7808 */ /* 0x000fe20004000100 */
[----:B------:R-:W-:Y:S01]  /*0860*/  UMOV UR8, 0x9999999a ;  /* 0x9999999a00087882 */ /* 0x000fe20000000000 */
[----:B------:R-:W-:Y:S01]  /*0870*/  UMOV UR9, 0x3fb99999 ;  /* 0x3fb9999900097882 */ /* 0x000fe20000000000 */
[----:B------:R-:W-:-:S04]  /*0880*/  UIADD3 UR4, UPT, UPT, UR4, 0x1, URZ ;  /* 0x0000000104047890 */ /* 0x000fc8000fffe0ff */
[----:B------:R-:W-:Y:S01]  /*0890*/  UISETP.NE.AND UP0, UPT, UR4, 0x1f3, UPT ;  /* 0x000001f30400788c */ /* 0x000fe2000bf05270 */
        /* <DEDUP_REMOVED lines=15> */
[----:B--2---:R-:W-:-:S07]  /*0990*/  DFMA R2, R2, UR8, R20 ;  /* 0x0000000802027c2b */ /* 0x004fce0008000014 */
[----:B------:R0:W-:Y:S01]  /*09a0*/  STG.E.64 desc[UR6][R10.64], R2 ;  /* 0x000000020a007986 */ /* 0x0001e2000c101b06 */
[----:B------:R-:W-:-:S05]  /*09b0*/  IADD3 R4, P0, PT, R10, 0x8, RZ ;  /* 0x000000080a047810 */ /* 0x000fca0007f1e0ff */
[----:B------:R-:W-:Y:S01]  /*09c0*/  IMAD.X R5, RZ, RZ, R11, P0 ;  /* 0x000000ffff057224 */ /* 0x000fe200000e060b */
[----:B------:R-:W-:Y:S07]  /*09d0*/  BRA.U UP0, `(.L_x_19) ;  /* 0xfffffff500c47547 */ /* 0x000fee000b83ffff */
[----:B------:R-:W-:Y:S05]  /*09e0*/  EXIT ;  /* 0x000000000000794d */ /* 0x000fea0003800000 */
        .type           $_Z5RoRunP8location$__internal_trig_reduction_slowpathd,@function
        .size           $_Z5RoRunP8location$__internal_trig_reduction_slowpathd,(.L_x_28 - $_Z5RoRunP8location$__internal_trig_reduction_slowpathd)
$_Z5RoRunP8location$__internal_trig_reduction_slowpathd:
[--C-:B------:R-:W-:Y:S01]  /*09f0*/  SHF.R.U32.HI R2, RZ, 0x14, R3.reuse ;  /* 0x00000014ff027819 */ /* 0x100fe20000011603 */
[----:B------:R-:W-:Y:S02]  /*0a00*/  IMAD.MOV.U32 R7, RZ, RZ, R3 ;  /* 0x000000ffff077224 */ /* 0x000fe400078e0003 */
[----:B------:R-:W-:Y:S01]  /*0a10*/  IMAD.MOV.U32 R4, RZ, RZ, RZ ;  /* 0x000000ffff047224 */ /* 0x000fe200078e00ff */
[----:B------:R-:W-:-:S04]  /*0a20*/  LOP3.LUT R5, R2, 0x7ff, RZ, 0xc0, !PT ;  /* 0x000007ff02057812 */ /* 0x000fc800078ec0ff */
[----:B------:R-:W-:-:S13]  /*0a30*/  ISETP.NE.AND P0, PT, R5, 0x7ff, PT ;  /* 0x000007ff0500780c */ /* 0x000fda0003f05270 */
[----:B------:R-:W-:Y:S05]  /*0a40*/  @!P0 BRA `(.L_x_20) ;  /* 0x0000000800488947 */ /* 0x000fea0003800000 */
[----:B------:R-:W-:Y:S01]  /*0a50*/  VIADD R5, R5, 0xfffffc00 ;  /* 0xfffffc0005057836 */ /* 0x000fe20000000000 */
[----:B------:R-:W-:Y:S01]  /*0a60*/  BSSY.RECONVERGENT B2, `(.L_x_21) ;  /* 0x000002f000027945 */ /* 0x000fe20003800200 */
[----:B------:R-:W-:-:S03]  /*0a70*/  CS2R R16, SRZ ;  /* 0x0000000000107805 */ /* 0x000fc6000001ff00 */
[----:B------:R-:W-:Y:S02]  /*0a80*/  SHF.R.U32.HI R4, RZ, 0x6, R5 ;  /* 0x00000006ff047819 */ /* 0x000fe40000011605 */
[----:B------:R-:W-:Y:S02]  /*0a90*/  ISETP.GE.U32.AND P0, PT, R5, 0x80, PT ;  /* 0x000000800500780c */ /* 0x000fe40003f06070 */
[C---:B------:R-:W-:Y:S02]  /*0aa0*/  IADD3 R5, PT, PT, -R4.reuse, 0x13, RZ ;  /* 0x0000001304057810 */ /* 0x040fe40007ffe1ff */
[----:B------:R-:W-:Y:S02]  /*0ab0*/  IADD3 R23, PT, PT, -R4, 0xf, RZ ;  /* 0x0000000f04177810 */ /* 0x000fe40007ffe1ff */
[----:B------:R-:W-:-:S04]  /*0ac0*/  SEL R5, R5, 0x12, P0 ;  /* 0x0000001205057807 */ /* 0x000fc80000000000 */
[----:B------:R-:W-:-:S13]  /*0ad0*/  ISETP.GE.AND P0, PT, R23, R5, PT ;  /* 0x000000051700720c */ /* 0x000fda0003f06270 */
[----:B------:R-:W-:Y:S05]  /*0ae0*/  @P0 BRA `(.L_x_22) ;  /* 0x0000000000980947 */ /* 0x000fea0003800000 */
[----:B------:R-:W0:Y:S01]  /*0af0*/  LDC.64 R14, c[0x0][0x358] ;  /* 0x0000d600ff0e7b82 */ /* 0x000e220000000a00 */
[C---:B------:R-:W-:Y:S01]  /*0b00*/  SHF.L.U64.HI R18, R6.reuse, 0xb, R7 ;  /* 0x0000000b06127819 */ /* 0x040fe20000010207 */
[----:B------:R-:W-:Y:S01]  /*0b10*/  BSSY.RECONVERGENT B3, `(.L_x_23) ;  /* 0x0000022000037945 */ /* 0x000fe20003800200 */
[----:B------:R-:W-:Y:S01]  /*0b20*/  IMAD.SHL.U32 R7, R6, 0x800, RZ ;  /* 0x0000080006077824 */ /* 0x000fe200078e00ff */
[----:B------:R-:W-:Y:S01]  /*0b30*/  IADD3 R21, PT, PT, RZ, -R4, -R5 ;  /* 0x80000004ff157210 */ /* 0x000fe20007ffe805 */
[----:B------:R-:W-:Y:S01]  /*0b40*/  IMAD.MOV.U32 R20, RZ, RZ, RZ ;  /* 0x000000ffff147224 */ /* 0x000fe200078e00ff */
[----:B------:R-:W-:Y:S02]  /*0b50*/  CS2R R16, SRZ ;  /* 0x0000000000107805 */ /* 0x000fe4000001ff00 */
[----:B------:R-:W-:-:S07]  /*0b60*/  LOP3.LUT R6, R18, 0x80000000, RZ, 0xfc, !PT ;  /* 0x8000000012067812 */ /* 0x000fce00078efcff */
.L_x_24:
[----:B------:R-:W1:Y:S01]  /*0b70*/  LDC.64 R18, c[0x4][RZ] ;  /* 0x01000000ff127b82 */ /* 0x000e620000000a00 */
[----:B0-----:R-:W-:Y:S02]  /*0b80*/  R2UR UR8, R14 ;  /* 0x000000000e0872ca */ /* 0x001fe400000e0000 */
[----:B------:R-:W-:Y:S01]  /*0b90*/  R2UR UR9, R15 ;  /* 0x000000000f0972ca */ /* 0x000fe200000e0000 */
[----:B-1----:R-:W-:-:S12]  /*0ba0*/  IMAD.WIDE R18, R23, 0x8, R18 ;  /* 0x0000000817127825 */ /* 0x002fd800078e0212 */
[----:B------:R-:W2:Y:S01]  /*0bb0*/  LDG.E.64.CONSTANT R18, desc[UR8][R18.64] ;  /* 0x0000000812127981 */ /* 0x000ea2000c1e9b00 */
[----:B------:R-:W-:Y:S02]  /*0bc0*/  VIADD R21, R21, 0x1 ;  /* 0x0000000115157836 */ /* 0x000fe40000000000 */
[----:B------:R-:W-:Y:S02]  /*0bd0*/  VIADD R23, R23, 0x1 ;  /* 0x0000000117177836 */ /* 0x000fe40000000000 */
[----:B--2---:R-:W-:-:S04]  /*0be0*/  IMAD.WIDE.U32 R16, P2, R18, R7, R16 ;  /* 0x0000000712107225 */ /* 0x004fc80007840010 */
[----:B------:R-:W-:Y:S02]  /*0bf0*/  IMAD R25, R18, R6, RZ ;  /* 0x0000000612197224 */ /* 0x000fe400078e02ff */
[CC--:B------:R-:W-:Y:S02]  /*0c00*/  IMAD R22, R19.reuse, R7.reuse, RZ ;  /* 0x0000000713167224 */ /* 0x0c0fe400078e02ff */
[----:B------:R-:W-:Y:S01]  /*0c10*/  IMAD.HI.U32 R27, R19, R7, RZ ;  /* 0x00000007131b7227 */ /* 0x000fe200078e00ff */
[----:B------:R-:W-:-:S03]  /*0c20*/  IADD3 R17, P0, PT, R25, R17, RZ ;  /* 0x0000001119117210 */ /* 0x000fc60007f1e0ff */
[----:B------:R-:W-:Y:S01]  /*0c30*/  IMAD R25, R20, 0x8, R1 ;  /* 0x0000000814197824 */ /* 0x000fe200078e0201 */
[----:B------:R-:W-:Y:S01]  /*0c40*/  IADD3 R17, P1, PT, R22, R17, RZ ;  /* 0x0000001116117210 */ /* 0x000fe20007f3e0ff */
[----:B------:R-:W-:-:S04]  /*0c50*/  IMAD.HI.U32 R22, R18, R6, RZ ;  /* 0x0000000612167227 */ /* 0x000fc800078e00ff */
[----:B------:R-:W-:Y:S01]  /*0c60*/  IMAD.X R18, RZ, RZ, R22, P2 ;  /* 0x000000ffff127224 */ /* 0x000fe200010e0616 */
[----:B------:R0:W-:Y:S01]  /*0c70*/  STL.64 [R25], R16 ;  /* 0x0000001019007387 */ /* 0x0001e20000100a00 */
[----:B------:R-:W-:-:S03]  /*0c80*/  IMAD.HI.U32 R22, R19, R6, RZ ;  /* 0x0000000613167227 */ /* 0x000fc600078e00ff */
[----:B------:R-:W-:Y:S01]  /*0c90*/  IADD3.X R18, P0, PT, R27, R18, RZ, P0, !PT ;  /* 0x000000121b127210 */ /* 0x000fe2000071e4ff */
[----:B------:R-:W-:Y:S02]  /*0ca0*/  IMAD R19, R19, R6, RZ ;  /* 0x0000000613137224 */ /* 0x000fe400078e02ff */
[----:B------:R-:W-:-:S03]  /*0cb0*/  VIADD R20, R20, 0x1 ;  /* 0x0000000114147836 */ /* 0x000fc60000000000 */
[----:B------:R-:W-:Y:S01]  /*0cc0*/  IADD3.X R19, P1, PT, R19, R18, RZ, P1, !PT ;  /* 0x0000001213137210 */ /* 0x000fe20000f3e4ff */
[----:B------:R-:W-:Y:S01]  /*0cd0*/  IMAD.X R18, RZ, RZ, R22, P0 ;  /* 0x000000ffff127224 */ /* 0x000fe200000e0616 */
[----:B------:R-:W-:-:S03]  /*0ce0*/  ISETP.NE.AND P0, PT, R21, -0xf, PT ;  /* 0xfffffff11500780c */ /* 0x000fc60003f05270 */
[----:B------:R-:W-:Y:S02]  /*0cf0*/  IMAD.X R18, RZ, RZ, R18, P1 ;  /* 0x000000ffff127224 */ /* 0x000fe400008e0612 */
[----:B0-----:R-:W-:Y:S02]  /*0d00*/  IMAD.MOV.U32 R16, RZ, RZ, R19 ;  /* 0x000000ffff107224 */ /* 0x001fe400078e0013 */
[----:B------:R-:W-:-:S06]  /*0d10*/  IMAD.MOV.U32 R17, RZ, RZ, R18 ;  /* 0x000000ffff117224 */ /* 0x000fcc00078e0012 */
[----:B------:R-:W-:Y:S05]  /*0d20*/  @P0 BRA `(.L_x_24) ;  /* 0xfffffffc00900947 */ /* 0x000fea000383ffff */
[----:B------:R-:W-:Y:S05]  /*0d30*/  BSYNC.RECONVERGENT B3 ;  /* 0x0000000000037941 */ /* 0x000fea0003800200 */
.L_x_23:
[----:B------:R-:W-:-:S07]  /*0d40*/  IMAD.MOV.U32 R23, RZ, RZ, R5 ;  /* 0x000000ffff177224 */ /* 0x000fce00078e0005 */
.L_x_22:
[----:B------:R-:W-:Y:S05]  /*0d50*/  BSYNC.RECONVERGENT B2 ;  /* 0x0000000000027941 */ /* 0x000fea0003800200 */
.L_x_21:
[----:B------:R-:W-:Y:S01]  /*0d60*/  LOP3.LUT P0, R27, R2, 0x3f, RZ, 0xc0, !PT ;  /* 0x0000003f021b7812 */ /* 0x000fe2000780c0ff */
[----:B------:R-:W-:-:S04]  /*0d70*/  IMAD.IADD R4, R4, 0x1, R23 ;  /* 0x0000000104047824 */ /* 0x000fc800078e0217 */
[----:B------:R-:W-:-:S05]  /*0d80*/  IMAD.U32 R29, R4, 0x8, R1 ;  /* 0x00000008041d7824 */ /* 0x000fca00078e0001 */
[----:B------:R0:W-:Y:S04]  /*0d90*/  STL.64 [R29+-0x78], R16 ;  /* 0xffff88101d007387 */ /* 0x0001e80000100a00 */
[----:B------:R-:W2:Y:S04]  /*0da0*/  @P0 LDL.64 R18, [R1+0x8] ;  /* 0x0000080001120983 */ /* 0x000ea80000100a00 */
[----:B------:R-:W3:Y:S04]  /*0db0*/  LDL.64 R6, [R1+0x10] ;  /* 0x0000100001067983 */ /* 0x000ee80000100a00 */
[----:B------:R-:W0:Y:S01]  /*0dc0*/  LDL.64 R4, [R1+0x18] ;  /* 0x0000180001047983 */ /* 0x000e220000100a00 */
[----:B------:R-:W-:Y:S01]  /*0dd0*/  @P0 LOP3.LUT R2, R27, 0x3f, RZ, 0x3c, !PT ;  /* 0x0000003f1b020812 */ /* 0x000fe200078e3cff */
[----:B------:R-:W-:Y:S01]  /*0de0*/  BSSY.RECONVERGENT B2, `(.L_x_25) ;  /* 0x0000034000027945 */ /* 0x000fe20003800200 */
[----:B--2---:R-:W-:-:S02]  /*0df0*/  @P0 SHF.R.U64 R15, R18, 0x1, R19 ;  /* 0x00000001120f0819 */ /* 0x004fc40000001213 */
[----:B------:R-:W-:Y:S02]  /*0e00*/  @P0 SHF.R.U32.HI R19, RZ, 0x1, R19 ;  /* 0x00000001ff130819 */ /* 0x000fe40000011613 */
[CC--:B---3--:R-:W-:Y:S02]  /*0e10*/  @P0 SHF.L.U32 R21, R6.reuse, R27.reuse, RZ ;  /* 0x0000001b06150219 */ /* 0x0c8fe400000006ff */
[----:B------:R-:W-:Y:S02]  /*0e20*/  @P0 SHF.R.U64 R14, R15, R2, R19 ;  /* 0x000000020f0e0219 */ /* 0x000fe40000001213 */
[--C-:B------:R-:W-:Y:S02]  /*0e30*/  @P0 SHF.R.U32.HI R25, RZ, 0x1, R7.reuse ;  /* 0x00000001ff190819 */ /* 0x100fe40000011607 */
[C-C-:B------:R-:W-:Y:S02]  /*0e40*/  @P0 SHF.R.U64 R23, R6.reuse, 0x1, R7.reuse ;  /* 0x0000000106170819 */ /* 0x140fe40000001207 */
[----:B------:R-:W-:-:S02]  /*0e50*/  @P0 SHF.L.U64.HI R18, R6, R27, R7 ;  /* 0x0000001b06120219 */ /* 0x000fc40000010207 */
[----:B------:R-:W-:Y:S02]  /*0e60*/  @P0 SHF.R.U32.HI R15, RZ, R2, R19 ;  /* 0x00000002ff0f0219 */ /* 0x000fe40000011613 */
[----:B------:R-:W-:Y:S02]  /*0e70*/  @P0 LOP3.LUT R6, R21, R14, RZ, 0xfc, !PT ;  /* 0x0000000e15060212 */ /* 0x000fe400078efcff */
[----:B0-----:R-:W-:Y:S02]  /*0e80*/  @P0 SHF.L.U32 R16, R4, R27, RZ ;  /* 0x0000001b04100219 */ /* 0x001fe400000006ff */
[----:B------:R-:W-:Y:S01]  /*0e90*/  @P0 SHF.R.U64 R23, R23, R2, R25 ;  /* 0x0000000217170219 */ /* 0x000fe20000001219 */
[----:B------:R-:W-:Y:S01]  /*0ea0*/  IMAD.SHL.U32 R14, R6, 0x4, RZ ;  /* 0x00000004060e7824 */ /* 0x000fe200078e00ff */
[----:B------:R-:W-:Y:S02]  /*0eb0*/  @P0 LOP3.LUT R7, R18, R15, RZ, 0xfc, !PT ;  /* 0x0000000f12070212 */ /* 0x000fe400078efcff */
[----:B------:R-:W-:-:S02]  /*0ec0*/  @P0 SHF.L.U64.HI R27, R4, R27, R5 ;  /* 0x0000001b041b0219 */ /* 0x000fc40000010205 */
[----:B------:R-:W-:Y:S02]  /*0ed0*/  @P0 SHF.R.U32.HI R2, RZ, R2, R25 ;  /* 0x00000002ff020219 */ /* 0x000fe40000011619 */
[----:B------:R-:W-:Y:S02]  /*0ee0*/  @P0 LOP3.LUT R4, R16, R23, RZ, 0xfc, !PT ;  /* 0x0000001710040212 */ /* 0x000fe400078efcff */
[----:B------:R-:W-:Y:S02]  /*0ef0*/  SHF.L.U64.HI R18, R6, 0x2, R7 ;  /* 0x0000000206127819 */ /* 0x000fe40000010207 */
[----:B------:R-:W-:Y:S02]  /*0f00*/  @P0 LOP3.LUT R5, R27, R2, RZ, 0xfc, !PT ;  /* 0x000000021b050212 */ /* 0x000fe400078efcff */
[----:B------:R-:W-:Y:S02]  /*0f10*/  SHF.L.W.U32.HI R7, R7, 0x2, R4 ;  /* 0x0000000207077819 */ /* 0x000fe40000010e04 */
[----:B------:R-:W-:-:S02]  /*0f20*/  IADD3 RZ, P0, PT, RZ, -R14, RZ ;  /* 0x8000000effff7210 */ /* 0x000fc40007f1e0ff */
[----:B------:R-:W-:Y:S02]  /*0f30*/  LOP3.LUT R2, RZ, R18, RZ, 0x33, !PT ;  /* 0x00000012ff027212 */ /* 0x000fe400078e33ff */
[----:B------:R-:W-:Y:S02]  /*0f40*/  SHF.L.W.U32.HI R4, R4, 0x2, R5 ;  /* 0x0000000204047819 */ /* 0x000fe40000010e05 */
[----:B------:R-:W-:Y:S02]  /*0f50*/  LOP3.LUT R6, RZ, R7, RZ, 0x33, !PT ;  /* 0x00000007ff067212 */ /* 0x000fe400078e33ff */
[----:B------:R-:W-:Y:S02]  /*0f60*/  IADD3.X R15, P0, PT, RZ, R2, RZ, P0, !PT ;  /* 0x00000002ff0f7210 */ /* 0x000fe4000071e4ff */
[----:B------:R-:W-:Y:S02]  /*0f70*/  LOP3.LUT R16, RZ, R4, RZ, 0x33, !PT ;  /* 0x00000004ff107212 */ /* 0x000fe400078e33ff */
[----:B------:R-:W-:-:S02]  /*0f80*/  IADD3.X R2, P1, PT, RZ, R6, RZ, P0, !PT ;  /* 0x00000006ff027210 */ /* 0x000fc4000073e4ff */
[----:B------:R-:W-:-:S03]  /*0f90*/  ISETP.GT.U32.AND P2, PT, R7, -0x1, PT ;  /* 0xffffffff0700780c */ /* 0x000fc60003f44070 */
[----:B------:R-:W-:Y:S01]  /*0fa0*/  IMAD.X R17, RZ, RZ, R16, P1 ;  /* 0x000000ffff117224 */ /* 0x000fe200008e0610 */
[----:B------:R-:W-:-:S04]  /*0fb0*/  ISETP.GT.AND.EX P0, PT, R4, -0x1, PT, P2 ;  /* 0xffffffff0400780c */ /* 0x000fc80003f04320 */
[----:B------:R-:W-:Y:S02]  /*0fc0*/  SEL R6, R4, R17, P0 ;  /* 0x0000001104067207 */ /* 0x000fe40000000000 */
[----:B------:R-:W-:Y:S02]  /*0fd0*/  SEL R7, R7, R2, P0 ;  /* 0x0000000207077207 */ /* 0x000fe40000000000 */
[----:B------:R-:W-:Y:S02]  /*0fe0*/  ISETP.NE.U32.AND P1, PT, R6, RZ, PT ;  /* 0x000000ff0600720c */ /* 0x000fe40003f25070 */
[----:B------:R-:W-:Y:S02]  /*0ff0*/  SEL R15, R18, R15, P0 ;  /* 0x0000000f120f7207 */ /* 0x000fe40000000000 */
[----:B------:R-:W-:Y:S01]  /*1000*/  SEL R16, R7, R6, !P1 ;  /* 0x0000000607107207 */ /* 0x000fe20004800000 */
[----:B------:R-:W-:-:S05]  /*1010*/  @!P0 IMAD.MOV R14, RZ, RZ, -R14 ;  /* 0x000000ffff0e8224 */ /* 0x000fca00078e0a0e */
[----:B------:R-:W0:Y:S02]  /*1020*/  FLO.U32 R16, R16 ;  /* 0x0000001000107300 */ /* 0x000e2400000e0000 */
[C---:B0-----:R-:W-:Y:S02]  /*1030*/  IADD3 R17, PT, PT, -R16.reuse, 0x1f, RZ ;  /* 0x0000001f10117810 */ /* 0x041fe40007ffe1ff */
[----:B------:R-:W-:-:S03]  /*1040*/  IADD3 R2, PT, PT, -R16, 0x3f, RZ ;  /* 0x0000003f10027810 */ /* 0x000fc60007ffe1ff */
[----:B------:R-:W-:-:S05]  /*1050*/  @P1 IMAD.MOV R2, RZ, RZ, R17 ;  /* 0x000000ffff021224 */ /* 0x000fca00078e0211 */
[----:B------:R-:W-:-:S13]  /*1060*/  ISETP.NE.AND P1, PT, R2, RZ, PT ;  /* 0x000000ff0200720c */ /* 0x000fda0003f25270 */
[----:B------:R-:W-:Y:S05]  /*1070*/  @!P1 BRA `(.L_x_26) ;  /* 0x0000000000289947 */ /* 0x000fea0003800000 */
[--C-:B------:R-:W-:Y:S02]  /*1080*/  SHF.R.U64 R16, R14, 0x1, R15.reuse ;  /* 0x000000010e107819 */ /* 0x100fe4000000120f */
[C---:B------:R-:W-:Y:S02]  /*1090*/  LOP3.LUT R14, R2.reuse, 0x3f, RZ, 0xc0, !PT ;  /* 0x0000003f020e7812 */ /* 0x040fe400078ec0ff */
[----:B------:R-:W-:Y:S02]  /*10a0*/  SHF.R.U32.HI R18, RZ, 0x1, R15 ;  /* 0x00000001ff127819 */ /* 0x000fe4000001160f */
[----:B------:R-:W-:Y:S02]  /*10b0*/  LOP3.LUT R15, R2, 0x3f, RZ, 0xc, !PT ;  /* 0x0000003f020f7812 */ /* 0x000fe400078e0cff */
[CC--:B------:R-:W-:Y:S02]  /*10c0*/  SHF.L.U64.HI R17, R7.reuse, R14.reuse, R6 ;  /* 0x0000000e07117219 */ /* 0x0c0fe40000010206 */
[----:B------:R-:W-:-:S02]  /*10d0*/  SHF.L.U32 R14, R7, R14, RZ ;  /* 0x0000000e070e7219 */ /* 0x000fc400000006ff */
[-CC-:B------:R-:W-:Y:S02]  /*10e0*/  SHF.R.U64 R7, R16, R15.reuse, R18.reuse ;  /* 0x0000000f10077219 */ /* 0x180fe40000001212 */
[----:B------:R-:W-:Y:S02]  /*10f0*/  SHF.R.U32.HI R6, RZ, R15, R18 ;  /* 0x0000000fff067219 */ /* 0x000fe40000011612 */
[----:B------:R-:W-:Y:S02]  /*1100*/  LOP3.LUT R7, R14, R7, RZ, 0xfc, !PT ;  /* 0x000000070e077212 */ /* 0x000fe400078efcff */
[----:B------:R-:W-:-:S07]  /*1110*/  LOP3.LUT R6, R17, R6, RZ, 0xfc, !PT ;  /* 0x0000000611067212 */ /* 0x000fce00078efcff */
.L_x_26:
[----:B------:R-:W-:Y:S05]  /*1120*/  BSYNC.RECONVERGENT B2 ;  /* 0x0000000000027941 */ /* 0x000fea0003800200 */
.L_x_25:
[----:B------:R-:W-:-:S04]  /*1130*/  IMAD.WIDE.U32 R16, R7, 0x2168c235, RZ ;  /* 0x2168c23507107825 */ /* 0x000fc800078e00ff */
[----:B------:R-:W-:Y:S01]  /*1140*/  IMAD.MOV.U32 R14, RZ, RZ, R17 ;  /* 0x000000ffff0e7224 */ /* 0x000fe200078e0011 */
[----:B------:R-:W-:Y:S01]  /*1150*/  IADD3 RZ, P1, PT, R16, R16, RZ ;  /* 0x0000001010ff7210 */ /* 0x000fe20007f3e0ff */
[----:B------:R-:W-:Y:S02]  /*1160*/  IMAD.MOV.U32 R15, RZ, RZ, RZ ;  /* 0x000000ffff0f7224 */ /* 0x000fe400078e00ff */
[----:B------:R-:W-:Y:S02]  /*1170*/  IMAD R17, R6, -0x36f0255e, RZ ;  /* 0xc90fdaa206117824 */ /* 0x000fe400078e02ff */
[----:B------:R-:W-:-:S04]  /*1180*/  IMAD.WIDE.U32 R14, R7, -0x36f0255e, R14 ;  /* 0xc90fdaa2070e7825 */ /* 0x000fc800078e000e */
[----:B------:R-:W-:-:S04]  /*1190*/  IMAD.HI.U32 R7, R6, -0x36f0255e, RZ ;  /* 0xc90fdaa206077827 */ /* 0x000fc800078e00ff */
[----:B------:R-:W-:-:S04]  /*11a0*/  IMAD.WIDE.U32 R14, P2, R6, 0x2168c235, R14 ;  /* 0x2168c235060e7825 */ /* 0x000fc8000784000e */
[----:B------:R-:W-:Y:S01]  /*11b0*/  IMAD.X R6, RZ, RZ, R7, P2 ;  /* 0x000000ffff067224 */ /* 0x000fe200010e0607 */
[----:B------:R-:W-:Y:S02]  /*11c0*/  IADD3 R7, P2, PT, R17, R15, RZ ;  /* 0x0000000f11077210 */ /* 0x000fe40007f5e0ff */
[----:B------:R-:W-:Y:S02]  /*11d0*/  IADD3.X RZ, P1, PT, R14, R14, RZ, P1, !PT ;  /* 0x0000000e0eff7210 */ /* 0x000fe40000f3e4ff */
[C---:B------:R-:W-:Y:S01]  /*11e0*/  ISETP.GT.U32.AND P3, PT, R7.reuse, RZ, PT ;  /* 0x000000ff0700720c */ /* 0x040fe20003f64070 */
[----:B------:R-:W-:Y:S01]  /*11f0*/  IMAD.X R6, RZ, RZ, R6, P2 ;  /* 0x000000ffff067224 */ /* 0x000fe200010e0606 */
[----:B------:R-:W-:-:S04]  /*1200*/  IADD3.X R14, P2, PT, R7, R7, RZ, P1, !PT ;  /* 0x00000007070e7210 */ /* 0x000fc80000f5e4ff */
[C---:B------:R-:W-:Y:S01]  /*1210*/  ISETP.GT.AND.EX P1, PT, R6.reuse, RZ, PT, P3 ;  /* 0x000000ff0600720c */ /* 0x040fe20003f24330 */
[----:B------:R-:W-:-:S03]  /*1220*/  IMAD.X R15, R6, 0x1, R6, P2 ;  /* 0x00000001060f7824 */ /* 0x000fc600010e0606 */
[----:B------:R-:W-:Y:S02]  /*1230*/  SEL R14, R14, R7, P1 ;  /* 0x000000070e0e7207 */ /* 0x000fe40000800000 */
[----:B------:R-:W-:Y:S02]  /*1240*/  SEL R7, R15, R6, P1 ;  /* 0x000000060f077207 */ /* 0x000fe40000800000 */
[----:B------:R-:W-:Y:S02]  /*1250*/  IADD3 R6, P2, PT, R14, 0x1, RZ ;  /* 0x000000010e067810 */ /* 0x000fe40007f5e0ff */
[----:B------:R-:W-:Y:S02]  /*1260*/  SEL R15, RZ, 0xffffffff, !P1 ;  /* 0xffffffffff0f7807 */ /* 0x000fe40004800000 */
[----:B------:R-:W-:Y:S01]  /*1270*/  LOP3.LUT P1, R3, R3, 0x80000000, RZ, 0xc0, !PT ;  /* 0x8000000003037812 */ /* 0x000fe2000782c0ff */
[----:B------:R-:W-:Y:S02]  /*1280*/  IMAD.X R7, RZ, RZ, R7, P2 ;  /* 0x000000ffff077224 */ /* 0x000fe400010e0607 */
[----:B------:R-:W-:Y:S01]  /*1290*/  IMAD.IADD R2, R15, 0x1, -R2 ;  /* 0x000000010f027824 */ /* 0x000fe200078e0a02 */
[----:B------:R-:W-:-:S02]  /*12a0*/  SHF.R.U32.HI R15, RZ, 0x1e, R5 ;  /* 0x0000001eff0f7819 */ /* 0x000fc40000011605 */
[----:B------:R-:W-:Y:S01]  /*12b0*/  SHF.R.U64 R6, R6, 0xa, R7 ;  /* 0x0000000a06067819 */ /* 0x000fe20000001207 */
[----:B------:R-:W-:Y:S01]  /*12c0*/  IMAD.SHL.U32 R2, R2, 0x100000, RZ ;  /* 0x0010000002027824 */ /* 0x000fe200078e00ff */
[----:B------:R-:W-:Y:S02]  /*12d0*/  LEA.HI R4, R4, R15, RZ, 0x1 ;  /* 0x0000000f04047211 */ /* 0x000fe400078f08ff */
[----:B------:R-:W-:Y:S02]  /*12e0*/  IADD3 R6, P2, PT, R6, 0x1, RZ ;  /* 0x0000000106067810 */ /* 0x000fe40007f5e0ff */
[----:B------:R-:W-:Y:S01]  /*12f0*/  @!P0 LOP3.LUT R3, R3, 0x80000000, RZ, 0x3c, !PT ;  /* 0x8000000003038812 */ /* 0x000fe200078e3cff */
[----:B------:R-:W-:Y:S01]  /*1300*/  @P1 IMAD.MOV R4, RZ, RZ, -R4 ;  /* 0x000000ffff041224 */ /* 0x000fe200078e0a04 */
[----:B------:R-:W-:-:S04]  /*1310*/  LEA.HI.X R7, R7, RZ, RZ, 0x16, P2 ;  /* 0x000000ff07077211 */ /* 0x000fc800010fb4ff */
[--C-:B------:R-:W-:Y:S02]  /*1320*/  SHF.R.U64 R6, R6, 0x1, R7.reuse ;  /* 0x0000000106067819 */ /* 0x100fe40000001207 */
[----:B------:R-:W-:Y:S02]  /*1330*/  SHF.R.U32.HI R5, RZ, 0x1, R7 ;  /* 0x00000001ff057819 */ /* 0x000fe40000011607 */
[----:B------:R-:W-:-:S04]  /*1340*/  IADD3 R6, P2, P3, RZ, RZ, R6 ;  /* 0x000000ffff067210 */ /* 0x000fc80007b5e006 */
[----:B------:R-:W-:-:S04]  /*1350*/  IADD3.X R2, PT, PT, R2, 0x3fe00000, R5, P2, P3 ;  /* 0x3fe0000002027810 */ /* 0x000fc800017e6405 */
[----:B------:R-:W-:-:S07]  /*1360*/  LOP3.LUT R7, R2, R3, RZ, 0xfc, !PT ;  /* 0x0000000302077212 */ /* 0x000fce00078efcff */
.L_x_20:
[----:B------:R-:W-:Y:S02]  /*1370*/  IMAD.MOV.U32 R2, RZ, RZ, R0 ;  /* 0x000000ffff027224 */ /* 0x000fe400078e0000 */
[----:B------:R-:W-:-:S04]  /*1380*/  IMAD.MOV.U32 R3, RZ, RZ, 0x0 ;  /* 0x00000000ff037424 */ /* 0x000fc800078e00ff */
[----:B------:R-:W-:Y:S05]  /*1390*/  RET.REL.NODEC R2 `(_Z5RoRunP8location) ;  /* 0xffffffec02187950 */ /* 0x000fea0003c3ffff */
.L_x_27:
        /* <DEDUP_REMOVED lines=14> */
.L_x_28:


//--------------------- .nv.global.init           --------------------------
	.section	.nv.global.init,"aw",@progbits
	.align	16
.nv.global.init:
	.type		__cudart_sin_cos_coeffs,@object
	.size		__cudart_sin_cos_coeffs,(__cudart_i2opi_d - __cudart_sin_cos_coeffs)
__cudart_sin_cos_coeffs:
        /*0000*/ 	.byte	0x46, 0xd2, 0xb0, 0x2c, 0xf1, 0xe5, 0x5a, 0xbe, 0x92, 0xe3, 0xac, 0x69, 0xe3, 0x1d, 0xc7, 0x3e
        /*0010*/ 	.byte	0xa1, 0x62, 0xdb, 0x19, 0xa0, 0x01, 0x2a, 0xbf, 0x18, 0x08, 0x11, 0x11, 0x11, 0x11, 0x81, 0x3f
        /*0020*/ 	.byte	0x54, 0x55, 0x55, 0x55, 0x55, 0x55, 0xc5, 0xbf, 0x00, 0x00, 0x00, 0x00, 0x00, 0x00, 0x00, 0x00
        /*0030*/ 	.byte	0x00, 0x00, 0x00, 0x00, 0x00, 0x00, 0x00, 0x00, 0x64, 0x81, 0xfd, 0x20, 0x83, 0xff, 0xa8, 0xbd
        /*0040*/ 	.byte	0x28, 0x85, 0xef, 0xc1, 0xa7, 0xee, 0x21, 0x3e, 0xd9, 0xe6, 0x06, 0x8e, 0x4f, 0x7e, 0x92, 0xbe
        /*0050*/ 	.byte	0xe9, 0xbc, 0xdd, 0x19, 0xa0, 0x01, 0xfa, 0x3e, 0x47, 0x5d, 0xc1, 0x16, 0x6c, 0xc1, 0x56, 0xbf
        /*0060*/ 	.byte	0x51, 0x55, 0x55, 0x55, 0x55, 0x55, 0xa5, 0x3f, 0x00, 0x00, 0x00, 0x00, 0x00, 0x00, 0xe0, 0xbf
        /*0070*/ 	.byte	0x00, 0x00, 0x00, 0x00, 0x00, 0x00, 0xf0, 0x3f, 0x00, 0x00, 0x00, 0x00, 0x00, 0x00, 0x00, 0x00
	.type		__cudart_i2opi_d,@object
	.size		__cudart_i2opi_d,(.L_0 - __cudart_i2opi_d)
__cudart_i2opi_d:
        /* <DEDUP_REMOVED lines=9> */
.L_0:


//--------------------- .nv.shared.reserved.0     --------------------------
	.section	.nv.shared.reserved.0,"aw",@nobits
	.weak		__nv_reservedSMEM_offset_0_alias
	.size		__nv_reservedSMEM_offset_0_alias, 0, 64
	.other		__nv_reservedSMEM_offset_0_alias,@"STO_CUDA_RESERVED_SHARED STV_DEFAULT"
__nv_reservedSMEM_offset_0_alias:
	.zero		0
	.zero		64


//--------------------- .nv.constant0._Z7RoCheckP8locationPi --------------------------
	.section	.nv.constant0._Z7RoCheckP8locationPi,"a",@progbits
	.sectionflags	@""
	.align	4
.nv.constant0._Z7RoCheckP8locationPi:
	.zero		912


//--------------------- .nv.constant0._Z5RoRunP8location --------------------------
	.section	.nv.constant0._Z5RoRunP8location,"a",@progbits
	.sectionflags	@""
	.align	4
.nv.constant0._Z5RoRunP8location:
	.zero		904


//--------------------- SYMBOLS --------------------------

	.type		.nv.reservedSmem.offset0,@object
	.size		.nv.reservedSmem.offset0,0x4
